	.headerflags	@"EF_CUDA_TEXMODE_UNIFIED EF_CUDA_64BIT_ADDRESS EF_CUDA_ACCELERATORS EF_CUDA_SM90 EF_CUDA_VIRTUAL_SM(EF_CUDA_SM90)"
	.elftype	@"ET_EXEC"


//--------------------- .nv.info                  --------------------------
	.section	.nv.info,"",@"SHT_CUDA_INFO"
	.align	4


	//----- nvinfo : EIATTR_REGCOUNT
	.align		4
        /*0000*/ 	.byte	0x04, 0x2f
        /*0002*/ 	.short	(.L_1 - .L_0)
	.align		4
.L_0:
        /*0004*/ 	.word	index@(triton_mm)
        /*0008*/ 	.word	0x00000060


	//----- nvinfo : EIATTR_MIN_STACK_SIZE
	.align		4
.L_1:
        /*000c*/ 	.byte	0x04, 0x12
        /*000e*/ 	.short	(.L_3 - .L_2)
	.align		4
.L_2:
        /*0010*/ 	.word	index@(triton_mm)
        /*0014*/ 	.word	0x00000000


	//----- nvinfo : EIATTR_FRAME_SIZE
	.align		4
.L_3:
        /*0018*/ 	.byte	0x04, 0x11
        /*001a*/ 	.short	(.L_5 - .L_4)
	.align		4
.L_4:
        /*001c*/ 	.word	index@(triton_mm)
        /*0020*/ 	.word	0x00000000


	//----- nvinfo : EIATTR_MIN_STACK_SIZE
	.align		4
.L_5:
        /*0024*/ 	.byte	0x04, 0x12
        /*0026*/ 	.short	(.L_7 - .L_6)
	.align		4
.L_6:
        /*0028*/ 	.word	index@(triton_mm)
        /*002c*/ 	.word	0x00000000
.L_7:


//--------------------- .nv.info.triton_mm        --------------------------
	.section	.nv.info.triton_mm,"",@"SHT_CUDA_INFO"
	.sectionflags	@""
	.align	4


	//----- nvinfo : EIATTR_CUDA_API_VERSION
	.align		4
        /*0000*/ 	.byte	0x04, 0x37
        /*0002*/ 	.short	(.L_9 - .L_8)
.L_8:
        /*0004*/ 	.word	0x0000007c


	//----- nvinfo : EIATTR_KPARAM_INFO
	.align		4
.L_9:
        /*0008*/ 	.byte	0x04, 0x17
        /*000a*/ 	.short	(.L_11 - .L_10)
.L_10:
        /*000c*/ 	.word	0x00000000
        /*0010*/ 	.short	0x0004
        /*0012*/ 	.short	0x001c
        /*0014*/ 	.byte	0x00, 0xf0, 0x11, 0x00


	//----- nvinfo : EIATTR_KPARAM_INFO
	.align		4
.L_11:
        /*0018*/ 	.byte	0x04, 0x17
        /*001a*/ 	.short	(.L_13 - .L_12)
.L_12:
        /*001c*/ 	.word	0x00000000
        /*0020*/ 	.short	0x0003
        /*0022*/ 	.short	0x0018
        /*0024*/ 	.byte	0x00, 0xf0, 0x11, 0x00


	//----- nvinfo : EIATTR_KPARAM_INFO
	.align		4
.L_13:
        /*0028*/ 	.byte	0x04, 0x17
        /*002a*/ 	.short	(.L_15 - .L_14)
.L_14:
        /*002c*/ 	.word	0x00000000
        /*0030*/ 	.short	0x0002
        /*0032*/ 	.short	0x0010
        /*0034*/ 	.byte	0x00, 0xf0, 0x21, 0x00


	//----- nvinfo : EIATTR_KPARAM_INFO
	.align		4
.L_15:
        /*0038*/ 	.byte	0x04, 0x17
        /*003a*/ 	.short	(.L_17 - .L_16)
.L_16:
        /*003c*/ 	.word	0x00000000
        /*0040*/ 	.short	0x0001
        /*0042*/ 	.short	0x0008
        /*0044*/ 	.byte	0x00, 0xf0, 0x21, 0x00


	//----- nvinfo : EIATTR_KPARAM_INFO
	.align		4
.L_17:
        /*0048*/ 	.byte	0x04, 0x17
        /*004a*/ 	.short	(.L_19 - .L_18)
.L_18:
        /*004c*/ 	.word	0x00000000
        /*0050*/ 	.short	0x0000
        /*0052*/ 	.short	0x0000
        /*0054*/ 	.byte	0x00, 0xf0, 0x21, 0x00


	//----- nvinfo : EIATTR_SPARSE_MMA_MASK
	.align		4
.L_19:
        /*0058*/ 	.byte	0x03, 0x50
        /*005a*/ 	.short	0x0000


	//----- nvinfo : EIATTR_MAXREG_COUNT
	.align		4
        /*005c*/ 	.byte	0x03, 0x1b
        /*005e*/ 	.short	0x00ff


	//----- nvinfo : EIATTR_COOP_GROUP_MASK_REGIDS
	.align		4
        /*0060*/ 	.byte	0x04, 0x29
        /*0062*/ 	.short	(.L_21 - .L_20)


	//   ....[0]....
.L_20:
        /*0064*/ 	.word	0xffffffff


	//----- nvinfo : EIATTR_COOP_GROUP_INSTR_OFFSETS
	.align		4
.L_21:
        /*0068*/ 	.byte	0x04, 0x28
        /*006a*/ 	.short	(.L_23 - .L_22)


	//   ....[0]....
.L_22:
        /*006c*/ 	.word	0x00001c30


	//----- nvinfo : EIATTR_EXIT_INSTR_OFFSETS
	.align		4
.L_23:
        /*0070*/ 	.byte	0x04, 0x1c
        /*0072*/ 	.short	(.L_25 - .L_24)


	//   ....[0]....
.L_24:
        /*0074*/ 	.word	0x00000040


	//   ....[1]....
        /*0078*/ 	.word	0x00002830


	//   ....[2]....
        /*007c*/ 	.word	0x00002880


	//----- nvinfo : EIATTR_MAX_THREADS
	.align		4
.L_25:
        /*0080*/ 	.byte	0x04, 0x05
        /*0082*/ 	.short	(.L_27 - .L_26)
.L_26:
        /*0084*/ 	.word	0x00000080
        /*0088*/ 	.word	0x00000001
        /*008c*/ 	.word	0x00000001


	//----- nvinfo : EIATTR_CBANK_PARAM_SIZE
	.align		4
.L_27:
        /*0090*/ 	.byte	0x03, 0x19
        /*0092*/ 	.short	0x0020


	//----- nvinfo : EIATTR_PARAM_CBANK
	.align		4
        /*0094*/ 	.byte	0x04, 0x0a
        /*0096*/ 	.short	(.L_29 - .L_28)
	.align		4
.L_28:
        /*0098*/ 	.word	index@(.nv.constant0.triton_mm)
        /*009c*/ 	.short	0x0210
        /*009e*/ 	.short	0x0020


	//----- nvinfo : EIATTR_SW_WAR
	.align		4
.L_29:
        /*00a0*/ 	.byte	0x04, 0x36
        /*00a2*/ 	.short	(.L_31 - .L_30)
.L_30:
        /*00a4*/ 	.word	0x00000008
.L_31:


//--------------------- .nv.callgraph             --------------------------
	.section	.nv.callgraph,"",@"SHT_CUDA_CALLGRAPH"
	.align	4
	.sectionentsize	8
	.align		4
        /*0000*/ 	.word	0x00000000
	.align		4
        /*0004*/ 	.word	0xffffffff
	.align		4
        /*0008*/ 	.word	0x00000000
	.align		4
        /*000c*/ 	.word	0xfffffffe
	.align		4
        /*0010*/ 	.word	0x00000000
	.align		4
        /*0014*/ 	.word	0xfffffffd
	.align		4
        /*0018*/ 	.word	0x00000000
	.align		4
        /*001c*/ 	.word	0xfffffffc


//--------------------- .text.triton_mm           --------------------------
	.section	.text.triton_mm,"ax",@progbits
	.sectionflags	@"SHF_BARRIERS=1"
	.align	128
        .global         triton_mm
        .type           triton_mm,@function
        .size           triton_mm,(.L_x_2 - triton_mm)
        .other          triton_mm,@"STO_CUDA_ENTRY STV_DEFAULT"
triton_mm:
.text.triton_mm:
[----:B------:R-:W1:Y:S02]  /*0000*/  LDC R1, c[0x0][0x28] ;  /* 0x00000a00ff017b82 */ /* 0x000e640000000800 */
[----:B------:R-:W2:Y:S02]  /*0010*/  LDC R0, c[0x0][0x22c] ;  /* 0x00008b00ff007b82 */ /* 0x000ea40000000800 */
[----:B--2---:R-:W-:-:S05]  /*0020*/  IMAD R2, R0, 0xc00, RZ ;  /* 0x00000c0000027824 */ /* 0x004fca00078e02ff */
[----:B------:R-:W-:-:S13]  /*0030*/  ISETP.NE.AND P0, PT, R2, RZ, PT ;  /* 0x000000ff0200720c */ /* 0x000fda0003f05270 */
[----:B------:R-:W-:Y:S05]  /*0040*/  @!P0 EXIT ;  /* 0x000000000000894d */ /* 0x000fea0003800000 */
[----:B------:R-:W2:Y:S01]  /*0050*/  S2R R16, SR_CTAID.X ;  /* 0x0000000000107919 */ /* 0x000ea20000002500 */
[----:B------:R-:W-:Y:S01]  /*0060*/  VIADD R2, R0, 0x3f ;  /* 0x0000003f00027836 */ /* 0x000fe20000000000 */
[----:B------:R-:W-:Y:S01]  /*0070*/  IABS R12, R0 ;  /* 0x00000000000c7213 */ /* 0x000fe20000000000 */
[----:B------:R-:W3:Y:S01]  /*0080*/  LDC R47, c[0x0][0x228] ;  /* 0x00008a00ff2f7b82 */ /* 0x000ee20000000800 */
[----:B------:R-:W4:Y:S01]  /*0090*/  S2R R86, SR_TID.X ;  /* 0x0000000000567919 */ /* 0x000f220000002100 */
[----:B------:R-:W-:Y:S01]  /*00a0*/  ULDC.64 UR6, c[0x0][0x210] ;  /* 0x0000840000067ab9 */ /* 0x000fe20000000a00 */
[----:B------:R-:W-:Y:S01]  /*00b0*/  SHF.R.S32.HI R3, RZ, 0x1f, R2 ;  /* 0x0000001fff037819 */ /* 0x000fe20000011402 */
[----:B------:R-:W5:Y:S01]  /*00c0*/  I2F.RP R8, R12 ;  /* 0x0000000c00087306 */ /* 0x000f620000209400 */
[----:B------:R-:W-:Y:S01]  /*00d0*/  UMOV UR10, 0x400 ;  /* 0x00000400000a7882 */ /* 0x000fe20000000000 */
[----:B------:R-:W-:Y:S01]  /*00e0*/  ULDC.64 UR14, c[0x0][0x208] ;  /* 0x00008200000e7ab9 */ /* 0x000fe20000000a00 */
[----:B------:R-:W-:Y:S01]  /*00f0*/  LEA.HI R3, R3, R2, RZ, 0x6 ;  /* 0x0000000203037211 */ /* 0x000fe200078f30ff */
[----:B------:R-:W2:Y:S01]  /*0100*/  S2UR UR4, SR_CgaCtaId ;  /* 0x00000000000479c3 */ /* 0x000ea20000008800 */
[----:B------:R-:W-:Y:S01]  /*0110*/  UMOV UR11, 0x3 ;  /* 0x00000003000b7882 */ /* 0x000fe20000000000 */
[----:B------:R-:W-:Y:S01]  /*0120*/  UMOV UR12, 0xffffffff ;  /* 0xffffffff000c7882 */ /* 0x000fe20000000000 */
[----:B------:R-:W-:Y:S01]  /*0130*/  UMOV UR5, URZ ;  /* 0x0000003f00057c82 */ /* 0x000fe20008000000 */
[----:B-1---5:R-:W1:Y:S01]  /*0140*/  MUFU.RCP R8, R8 ;  /* 0x0000000800087308 */ /* 0x022e620000001000 */
[----:B---3--:R-:W-:-:S02]  /*0150*/  IMAD R47, R47, 0xc00, RZ ;  /* 0x00000c002f2f7824 */ /* 0x008fc400078e02ff */
[C---:B--2---:R-:W-:Y:S01]  /*0160*/  IMAD.HI R4, R16.reuse, 0x2aaaaaab, RZ ;  /* 0x2aaaaaab10047827 */ /* 0x044fe200078e02ff */
[----:B------:R-:W-:Y:S01]  /*0170*/  ISETP.GE.AND P1, PT, R16, RZ, PT ;  /* 0x000000ff1000720c */ /* 0x000fe20003f26270 */
[----:B------:R-:W-:Y:S01]  /*0180*/  UPRMT UR10, UR4, 0x654, UR10 ;  /* 0x00000654040a7896 */ /* 0x000fe2000800000a */
[----:B----4-:R-:W-:Y:S01]  /*0190*/  SHF.R.U32.HI R13, RZ, 0x4, R86 ;  /* 0x00000004ff0d7819 */ /* 0x010fe20000011656 */
[----:B-1----:R-:W-:Y:S01]  /*01a0*/  VIADD R14, R8, 0xffffffe ;  /* 0x0ffffffe080e7836 */ /* 0x002fe20000000000 */
[----:B------:R-:W-:Y:S01]  /*01b0*/  SHF.R.U32.HI R5, RZ, 0x1f, R4 ;  /* 0x0000001fff057819 */ /* 0x000fe20000011604 */
[----:B------:R-:W-:Y:S01]  /*01c0*/  IMAD.SHL.U32 R82, R86, 0x8, RZ ;  /* 0x0000000856527824 */ /* 0x000fe200078e00ff */
[----:B------:R-:W-:Y:S01]  /*01d0*/  SGXT.U32 R13, R13, 0x3 ;  /* 0x000000030d0d781a */ /* 0x000fe20000000000 */
[----:B------:R1:W-:Y:S01]  /*01e0*/  F2I.FTZ.U32.TRUNC.NTZ R15, R14 ;  /* 0x0000000e000f7305 */ /* 0x0003e2000021f000 */
[----:B------:R-:W-:Y:S01]  /*01f0*/  LEA.HI.SX32 R5, R4, R5, 0x1a ;  /* 0x0000000504057211 */ /* 0x000fe200078fd2ff */
[----:B------:R-:W-:Y:S01]  /*0200*/  UMOV UR4, URZ ;  /* 0x0000003f00047c82 */ /* 0x000fe20008000000 */
[----:B------:R-:W-:-:S02]  /*0210*/  LOP3.LUT R8, R13, 0x38, RZ, 0xfc, !PT ;  /* 0x000000380d087812 */ /* 0x000fc400078efcff */
[----:B------:R-:W-:Y:S01]  /*0220*/  SHF.R.U32.HI R84, RZ, 0x3, R86 ;  /* 0x00000003ff547819 */ /* 0x000fe20000011656 */
[C---:B------:R-:W-:Y:S02]  /*0230*/  IMAD.SHL.U32 R4, R5.reuse, 0x8, RZ ;  /* 0x0000000805047824 */ /* 0x040fe400078e00ff */
[----:B------:R-:W-:Y:S01]  /*0240*/  IMAD R5, R5, -0x180, R16 ;  /* 0xfffffe8005057824 */ /* 0x000fe200078e0210 */
[----:B------:R-:W-:Y:S01]  /*0250*/  SGXT.U32 R84, R84, 0x2 ;  /* 0x000000025454781a */ /* 0x000fe20000000000 */
[----:B-1----:R-:W-:Y:S01]  /*0260*/  IMAD.MOV.U32 R14, RZ, RZ, RZ ;  /* 0x000000ffff0e7224 */ /* 0x002fe200078e00ff */
[----:B------:R-:W-:Y:S02]  /*0270*/  LEA.HI.SX32 R3, R3, -R4, 0x1a ;  /* 0x8000000403037211 */ /* 0x000fe400078fd2ff */
[----:B------:R-:W-:Y:S02]  /*0280*/  IABS R18, R5 ;  /* 0x0000000500127213 */ /* 0x000fe40000000000 */
[----:B------:R-:W-:-:S04]  /*0290*/  VIMNMX R6, R3, 0x8, PT ;  /* 0x0000000803067848 */ /* 0x000fc80003fe0100 */
[-C--:B------:R-:W-:Y:S02]  /*02a0*/  IABS R9, R6.reuse ;  /* 0x0000000600097213 */ /* 0x080fe40000000000 */
[----:B------:R-:W-:Y:S02]  /*02b0*/  LOP3.LUT R5, R5, R6, RZ, 0x3c, !PT ;  /* 0x0000000605057212 */ /* 0x000fe400078e3cff */
[----:B------:R-:W1:Y:S02]  /*02c0*/  I2F.RP R7, R9 ;  /* 0x0000000900077306 */ /* 0x000e640000209400 */
[----:B------:R-:W-:Y:S02]  /*02d0*/  ISETP.GE.AND P3, PT, R5, RZ, PT ;  /* 0x000000ff0500720c */ /* 0x000fe40003f66270 */
[----:B------:R-:W-:-:S04]  /*02e0*/  SHF.R.U32.HI R5, RZ, 0x4, R86 ;  /* 0x00000004ff057819 */ /* 0x000fc80000011656 */
[----:B------:R-:W-:Y:S01]  /*02f0*/  LOP3.LUT R5, R5, R86, RZ, 0x3c, !PT ;  /* 0x0000005605057212 */ /* 0x000fe200078e3cff */
[----:B-1----:R-:W1:Y:S02]  /*0300*/  MUFU.RCP R7, R7 ;  /* 0x0000000700077308 */ /* 0x002e640000001000 */
[----:B-1----:R-:W-:Y:S01]  /*0310*/  VIADD R2, R7, 0xffffffe ;  /* 0x0ffffffe07027836 */ /* 0x002fe20000000000 */
[----:B------:R-:W-:-:S05]  /*0320*/  IABS R7, R16 ;  /* 0x0000001000077213 */ /* 0x000fca0000000000 */
[----:B------:R1:W2:Y:S02]  /*0330*/  F2I.FTZ.U32.TRUNC.NTZ R3, R2 ;  /* 0x0000000200037305 */ /* 0x0002a4000021f000 */
[----:B-1----:R-:W-:Y:S02]  /*0340*/  IMAD.MOV.U32 R2, RZ, RZ, RZ ;  /* 0x000000ffff027224 */ /* 0x002fe400078e00ff */
[----:B--2---:R-:W-:-:S04]  /*0350*/  IMAD.MOV R10, RZ, RZ, -R3 ;  /* 0x000000ffff0a7224 */ /* 0x004fc800078e0a03 */
[----:B------:R-:W-:Y:S01]  /*0360*/  IMAD R11, R10, R9, RZ ;  /* 0x000000090a0b7224 */ /* 0x000fe200078e02ff */
[----:B------:R-:W-:-:S03]  /*0370*/  IABS R10, R6 ;  /* 0x00000006000a7213 */ /* 0x000fc60000000000 */
[----:B------:R-:W-:-:S04]  /*0380*/  IMAD.HI.U32 R3, R3, R11, R2 ;  /* 0x0000000b03037227 */ /* 0x000fc800078e0002 */
[----:B------:R-:W-:Y:S02]  /*0390*/  IMAD.MOV R11, RZ, RZ, -R10 ;  /* 0x000000ffff0b7224 */ /* 0x000fe400078e0a0a */
[----:B------:R-:W-:-:S04]  /*03a0*/  IMAD.HI.U32 R2, R3, R7, RZ ;  /* 0x0000000703027227 */ /* 0x000fc800078e00ff */
[----:B------:R-:W-:Y:S02]  /*03b0*/  IMAD R2, R2, R11, R7 ;  /* 0x0000000b02027224 */ /* 0x000fe400078e0207 */
[----:B------:R-:W-:-:S03]  /*03c0*/  IMAD.HI.U32 R10, R3, R18, RZ ;  /* 0x00000012030a7227 */ /* 0x000fc600078e00ff */
[----:B------:R-:W-:Y:S01]  /*03d0*/  ISETP.GT.U32.AND P0, PT, R9, R2, PT ;  /* 0x000000020900720c */ /* 0x000fe20003f04070 */
[----:B------:R-:W-:Y:S01]  /*03e0*/  IMAD R3, R10, R11, R18 ;  /* 0x0000000b0a037224 */ /* 0x000fe200078e0212 */
[----:B------:R-:W-:Y:S01]  /*03f0*/  LOP3.LUT R11, RZ, R6, RZ, 0x33, !PT ;  /* 0x00000006ff0b7212 */ /* 0x000fe200078e33ff */
[----:B------:R-:W-:-:S03]  /*0400*/  IMAD.MOV R7, RZ, RZ, -R15 ;  /* 0x000000ffff077224 */ /* 0x000fc600078e0a0f */
[----:B------:R-:W-:Y:S01]  /*0410*/  ISETP.GT.U32.AND P2, PT, R9, R3, PT ;  /* 0x000000030900720c */ /* 0x000fe20003f44070 */
[----:B------:R-:W-:-:S04]  /*0420*/  IMAD R7, R7, R12, RZ ;  /* 0x0000000c07077224 */ /* 0x000fc800078e02ff */
[----:B------:R-:W-:Y:S01]  /*0430*/  IMAD.HI.U32 R14, R15, R7, R14 ;  /* 0x000000070f0e7227 */ /* 0x000fe200078e000e */
[----:B------:R-:W-:-:S03]  /*0440*/  LOP3.LUT R7, R13, 0x30, RZ, 0xfc, !PT ;  /* 0x000000300d077812 */ /* 0x000fc600078efcff */
[----:B------:R-:W-:-:S04]  /*0450*/  @!P0 IMAD.IADD R2, R2, 0x1, -R9 ;  /* 0x0000000102028824 */ /* 0x000fc800078e0a09 */
[----:B------:R-:W-:Y:S01]  /*0460*/  @!P2 IMAD.IADD R3, R3, 0x1, -R9 ;  /* 0x000000010303a824 */ /* 0x000fe200078e0a09 */
[----:B------:R-:W-:Y:S01]  /*0470*/  ISETP.GT.U32.AND P0, PT, R9, R2, PT ;  /* 0x000000020900720c */ /* 0x000fe20003f04070 */
[----:B------:R-:W-:-:S12]  /*0480*/  @!P2 VIADD R10, R10, 0x1 ;  /* 0x000000010a0aa836 */ /* 0x000fd80000000000 */
[----:B------:R-:W-:Y:S01]  /*0490*/  @!P0 IMAD.IADD R2, R2, 0x1, -R9 ;  /* 0x0000000102028824 */ /* 0x000fe200078e0a09 */
[----:B------:R-:W-:Y:S01]  /*04a0*/  ISETP.NE.AND P0, PT, R6, RZ, PT ;  /* 0x000000ff0600720c */ /* 0x000fe20003f05270 */
[----:B------:R-:W-:Y:S01]  /*04b0*/  IMAD.SHL.U32 R6, R5, 0x8, RZ ;  /* 0x0000000805067824 */ /* 0x000fe200078e00ff */
[----:B------:R-:W-:Y:S01]  /*04c0*/  LOP3.LUT R5, R13, 0x20, RZ, 0xfc, !PT ;  /* 0x000000200d057812 */ /* 0x000fe200078efcff */
[----:B------:R-:W-:Y:S01]  /*04d0*/  @!P1 IMAD.MOV R2, RZ, RZ, -R2 ;  /* 0x000000ffff029224 */ /* 0x000fe200078e0a02 */
[----:B------:R-:W-:Y:S02]  /*04e0*/  ISETP.GE.U32.AND P1, PT, R3, R9, PT ;  /* 0x000000090300720c */ /* 0x000fe40003f26070 */
[----:B------:R-:W-:Y:S02]  /*04f0*/  LOP3.LUT R15, R6, 0x38, RZ, 0xc0, !PT ;  /* 0x00000038060f7812 */ /* 0x000fe400078ec0ff */
[----:B------:R-:W-:Y:S01]  /*0500*/  SEL R3, R11, R2, !P0 ;  /* 0x000000020b037207 */ /* 0x000fe20004000000 */
[----:B------:R-:W-:Y:S01]  /*0510*/  IMAD.SHL.U32 R2, R86, 0x200, RZ ;  /* 0x0000020056027824 */ /* 0x000fe200078e00ff */
[----:B------:R-:W-:Y:S01]  /*0520*/  LOP3.LUT R6, R13, 0x28, RZ, 0xfc, !PT ;  /* 0x000000280d067812 */ /* 0x000fe200078efcff */
[----:B------:R-:W-:-:S02]  /*0530*/  IMAD R22, R5, 0x40, R15 ;  /* 0x0000004005167824 */ /* 0x000fc400078e020f */
[----:B------:R-:W-:Y:S01]  /*0540*/  IMAD.IADD R16, R4, 0x1, R3 ;  /* 0x0000000104107824 */ /* 0x000fe200078e0203 */
[C---:B------:R-:W-:Y:S01]  /*0550*/  LOP3.LUT R3, R13.reuse, 0x10, RZ, 0xfc, !PT ;  /* 0x000000100d037812 */ /* 0x040fe200078efcff */
[--C-:B------:R-:W-:Y:S01]  /*0560*/  IMAD R6, R6, 0x40, R15.reuse ;  /* 0x0000004006067824 */ /* 0x100fe200078e020f */
[----:B------:R-:W-:Y:S01]  /*0570*/  LOP3.LUT R9, R2, 0x1000, RZ, 0xc0, !PT ;  /* 0x0000100002097812 */ /* 0x000fe200078ec0ff */
[----:B------:R-:W-:Y:S01]  /*0580*/  IMAD.SHL.U32 R16, R16, 0x40, RZ ;  /* 0x0000004010107824 */ /* 0x000fe200078e00ff */
[----:B------:R-:W-:Y:S01]  /*0590*/  LOP3.LUT R2, R13, 0x8, RZ, 0xfc, !PT ;  /* 0x000000080d027812 */ /* 0x000fe200078efcff */
[--C-:B------:R-:W-:Y:S01]  /*05a0*/  IMAD R20, R3, 0x40, R15.reuse ;  /* 0x0000004003147824 */ /* 0x100fe200078e020f */
[----:B------:R-:W-:Y:S01]  /*05b0*/  LOP3.LUT R4, R13, 0x18, RZ, 0xfc, !PT ;  /* 0x000000180d047812 */ /* 0x000fe200078efcff */
[--C-:B------:R-:W-:Y:S01]  /*05c0*/  IMAD R24, R7, 0x40, R15.reuse ;  /* 0x0000004007187824 */ /* 0x100fe200078e020f */
[----:B------:R-:W-:Y:S01]  /*05d0*/  LOP3.LUT R30, R16, 0x8, R13, 0xfe, !PT ;  /* 0x00000008101e7812 */ /* 0x000fe200078efe0d */
[--C-:B------:R-:W-:Y:S01]  /*05e0*/  IMAD R2, R2, 0x40, R15.reuse ;  /* 0x0000004002027824 */ /* 0x100fe200078e020f */
[----:B------:R-:W-:Y:S01]  /*05f0*/  LOP3.LUT R28, R16, R13, RZ, 0xfc, !PT ;  /* 0x0000000d101c7212 */ /* 0x000fe200078efcff */
[--C-:B------:R-:W-:Y:S01]  /*0600*/  IMAD R4, R4, 0x40, R15.reuse ;  /* 0x0000004004047824 */ /* 0x100fe200078e020f */
[----:B------:R-:W-:Y:S01]  /*0610*/  IABS R25, R30 ;  /* 0x0000001e00197213 */ /* 0x000fe20000000000 */
[--C-:B------:R-:W-:Y:S01]  /*0620*/  IMAD R26, R8, 0x40, R15.reuse ;  /* 0x00000040081a7824 */ /* 0x100fe200078e020f */
[----:B------:R-:W-:Y:S01]  /*0630*/  IABS R23, R28 ;  /* 0x0000001c00177213 */ /* 0x000fe20000000000 */
[----:B------:R-:W-:Y:S01]  /*0640*/  IMAD R18, R13, 0x40, R15 ;  /* 0x000000400d127824 */ /* 0x000fe200078e020f */
[----:B------:R-:W-:Y:S01]  /*0650*/  LOP3.LUT R3, R20, R9, RZ, 0xfc, !PT ;  /* 0x0000000914037212 */ /* 0x000fe200078efcff */
[----:B------:R-:W-:Y:S01]  /*0660*/  IMAD.HI.U32 R15, R14, R25, RZ ;  /* 0x000000190e0f7227 */ /* 0x000fe200078e00ff */
[----:B------:R-:W-:-:S02]  /*0670*/  LOP3.LUT R20, R16, 0x10, R13, 0xfe, !PT ;  /* 0x0000001010147812 */ /* 0x000fc400078efe0d */
[----:B------:R-:W-:Y:S01]  /*0680*/  LOP3.LUT R5, R22, R9, RZ, 0xfc, !PT ;  /* 0x0000000916057212 */ /* 0x000fe200078efcff */
[----:B------:R-:W-:Y:S01]  /*0690*/  IMAD.HI.U32 R8, R14, R23, RZ ;  /* 0x000000170e087227 */ /* 0x000fe200078e00ff */
[----:B------:R-:W-:Y:S02]  /*06a0*/  LOP3.LUT R22, R16, 0x18, R13, 0xfe, !PT ;  /* 0x0000001810167812 */ /* 0x000fe400078efe0d */
[----:B------:R-:W-:Y:S01]  /*06b0*/  IABS R19, R20 ;  /* 0x0000001400137213 */ /* 0x000fe20000000000 */
[----:B------:R-:W-:Y:S01]  /*06c0*/  IMAD.MOV R15, RZ, RZ, -R15 ;  /* 0x000000ffff0f7224 */ /* 0x000fe200078e0a0f */
[----:B------:R-:W-:Y:S01]  /*06d0*/  IABS R21, R22 ;  /* 0x0000001600157213 */ /* 0x000fe20000000000 */
[----:B------:R-:W-:Y:S01]  /*06e0*/  IMAD.MOV R17, RZ, RZ, -R8 ;  /* 0x000000ffff117224 */ /* 0x000fe200078e0a08 */
[----:B------:R-:W-:Y:S01]  /*06f0*/  LOP3.LUT R2, R2, R9, RZ, 0xfc, !PT ;  /* 0x0000000902027212 */ /* 0x000fe200078efcff */
[----:B------:R-:W-:Y:S01]  /*0700*/  IMAD R25, R12, R15, R25 ;  /* 0x0000000f0c197224 */ /* 0x000fe200078e0219 */
[----:B------:R-:W-:Y:S01]  /*0710*/  LOP3.LUT R4, R4, R9, RZ, 0xfc, !PT ;  /* 0x0000000904047212 */ /* 0x000fe200078efcff */
[----:B------:R-:W-:Y:S01]  /*0720*/  IMAD.HI.U32 R15, R14, R19, RZ ;  /* 0x000000130e0f7227 */ /* 0x000fe200078e00ff */
[----:B------:R-:W-:-:S02]  /*0730*/  LOP3.LUT R6, R6, R9, RZ, 0xfc, !PT ;  /* 0x0000000906067212 */ /* 0x000fc400078efcff */
[----:B------:R-:W-:Y:S01]  /*0740*/  LOP3.LUT R7, R24, R9, RZ, 0xfc, !PT ;  /* 0x0000000918077212 */ /* 0x000fe200078efcff */
[----:B------:R-:W-:Y:S01]  /*0750*/  IMAD R23, R12, R17, R23 ;  /* 0x000000110c177224 */ /* 0x000fe200078e0217 */
[----:B------:R-:W-:Y:S01]  /*0760*/  LOP3.LUT R8, R18, R9, RZ, 0xfc, !PT ;  /* 0x0000000912087212 */ /* 0x000fe200078efcff */
[----:B------:R-:W-:Y:S01]  /*0770*/  IMAD.HI.U32 R17, R14, R21, RZ ;  /* 0x000000150e117227 */ /* 0x000fe200078e00ff */
[----:B------:R-:W-:Y:S02]  /*0780*/  LOP3.LUT R9, R26, R9, RZ, 0xfc, !PT ;  /* 0x000000091a097212 */ /* 0x000fe400078efcff */
[----:B------:R-:W-:Y:S01]  /*0790*/  LOP3.LUT R26, R16, 0x28, R13, 0xfe, !PT ;  /* 0x00000028101a7812 */ /* 0x000fe200078efe0d */
[----:B------:R-:W-:Y:S01]  /*07a0*/  IMAD.MOV R15, RZ, RZ, -R15 ;  /* 0x000000ffff0f7224 */ /* 0x000fe200078e0a0f */
[----:B------:R-:W-:Y:S01]  /*07b0*/  LOP3.LUT R24, R16, 0x20, R13, 0xfe, !PT ;  /* 0x0000002010187812 */ /* 0x000fe200078efe0d */
[----:B------:R-:W-:Y:S01]  /*07c0*/  @P1 VIADD R10, R10, 0x1 ;  /* 0x000000010a0a1836 */ /* 0x000fe20000000000 */
[C---:B------:R-:W-:Y:S01]  /*07d0*/  ISETP.GT.U32.AND P1, PT, R12.reuse, R23, PT ;  /* 0x000000170c00720c */ /* 0x040fe20003f24070 */
[----:B------:R-:W-:Y:S01]  /*07e0*/  IMAD.MOV R17, RZ, RZ, -R17 ;  /* 0x000000ffff117224 */ /* 0x000fe200078e0a11 */
[----:B------:R-:W-:Y:S01]  /*07f0*/  IABS R29, R26 ;  /* 0x0000001a001d7213 */ /* 0x000fe20000000000 */
[C---:B------:R-:W-:Y:S01]  /*0800*/  IMAD R15, R12.reuse, R15, R19 ;  /* 0x0000000f0c0f7224 */ /* 0x040fe200078e0213 */
[----:B------:R-:W-:Y:S01]  /*0810*/  IABS R27, R24 ;  /* 0x00000018001b7213 */ /* 0x000fe20000000000 */
[----:B------:R-:W-:Y:S01]  /*0820*/  @!P3 IMAD.MOV R10, RZ, RZ, -R10 ;  /* 0x000000ffff0ab224 */ /* 0x000fe200078e0a0a */
[C---:B------:R-:W-:Y:S01]  /*0830*/  ISETP.GT.U32.AND P2, PT, R12.reuse, R25, PT ;  /* 0x000000190c00720c */ /* 0x040fe20003f44070 */
[C---:B------:R-:W-:Y:S01]  /*0840*/  IMAD R17, R12.reuse, R17, R21 ;  /* 0x000000110c117224 */ /* 0x040fe200078e0215 */
[----:B------:R-:W-:Y:S01]  /*0850*/  ISETP.GT.U32.AND P4, PT, R12, R15, PT ;  /* 0x0000000f0c00720c */ /* 0x000fe20003f84070 */
[----:B------:R-:W-:Y:S01]  /*0860*/  IMAD.HI.U32 R18, R14, R29, RZ ;  /* 0x0000001d0e127227 */ /* 0x000fe200078e00ff */
[----:B------:R-:W-:-:S02]  /*0870*/  SEL R10, R11, R10, !P0 ;  /* 0x0000000a0b0a7207 */ /* 0x000fc40004000000 */
[----:B------:R-:W-:Y:S01]  /*0880*/  ISETP.GT.U32.AND P5, PT, R12, R17, PT ;  /* 0x000000110c00720c */ /* 0x000fe20003fa4070 */
[----:B------:R-:W-:Y:S01]  /*0890*/  IMAD.HI.U32 R11, R14, R27, RZ ;  /* 0x0000001b0e0b7227 */ /* 0x000fe200078e00ff */
[----:B------:R-:W-:Y:S02]  /*08a0*/  LOP3.LUT R31, R16, 0x30, R13, 0xfe, !PT ;  /* 0x00000030101f7812 */ /* 0x000fe400078efe0d */
[----:B------:R-:W-:Y:S01]  /*08b0*/  LEA R83, R4, UR10, 0x1 ;  /* 0x0000000a04537c11 */ /* 0x000fe2000f8e08ff */
[----:B------:R-:W-:Y:S01]  /*08c0*/  IMAD.MOV R18, RZ, RZ, -R18 ;  /* 0x000000ffff127224 */ /* 0x000fe200078e0a12 */
[----:B------:R-:W-:Y:S01]  /*08d0*/  LEA R85, R5, UR10, 0x1 ;  /* 0x0000000a05557c11 */ /* 0x000fe2000f8e08ff */
[----:B------:R-:W-:Y:S01]  /*08e0*/  IMAD.MOV R11, RZ, RZ, -R11 ;  /* 0x000000ffff0b7224 */ /* 0x000fe200078e0a0b */
[----:B------:R-:W-:Y:S01]  /*08f0*/  LEA R87, R6, UR10, 0x1 ;  /* 0x0000000a06577c11 */ /* 0x000fe2000f8e08ff */
[--C-:B------:R-:W-:Y:S01]  /*0900*/  @!P1 IMAD.IADD R23, R23, 0x1, -R12.reuse ;  /* 0x0000000117179824 */ /* 0x100fe200078e0a0c */
[----:B------:R-:W-:Y:S01]  /*0910*/  LEA R89, R7, UR10, 0x1 ;  /* 0x0000000a07597c11 */ /* 0x000fe2000f8e08ff */
[C---:B------:R-:W-:Y:S01]  /*0920*/  IMAD R21, R12.reuse, R18, R29 ;  /* 0x000000120c157224 */ /* 0x040fe200078e021d */
[----:B------:R-:W-:Y:S01]  /*0930*/  LEA R91, R9, UR10, 0x1 ;  /* 0x0000000a095b7c11 */ /* 0x000fe2000f8e08ff */
[C---:B------:R-:W-:Y:S01]  /*0940*/  IMAD R19, R12.reuse, R11, R27 ;  /* 0x0000000b0c137224 */ /* 0x040fe200078e021b */
[----:B------:R-:W-:Y:S01]  /*0950*/  IABS R27, R31 ;  /* 0x0000001f001b7213 */ /* 0x000fe20000000000 */
[--C-:B------:R-:W-:Y:S01]  /*0960*/  @!P4 IMAD.IADD R15, R15, 0x1, -R12.reuse ;  /* 0x000000010f0fc824 */ /* 0x100fe200078e0a0c */
[C---:B------:R-:W-:Y:S01]  /*0970*/  ISETP.GT.U32.AND P6, PT, R12.reuse, R23, PT ;  /* 0x000000170c00720c */ /* 0x040fe20003fc4070 */
[--C-:B------:R-:W-:Y:S01]  /*0980*/  @!P5 IMAD.IADD R17, R17, 0x1, -R12.reuse ;  /* 0x000000011111d824 */ /* 0x100fe200078e0a0c */
[C---:B------:R-:W-:Y:S01]  /*0990*/  ISETP.GT.U32.AND P3, PT, R12.reuse, R21, PT ;  /* 0x000000150c00720c */ /* 0x040fe20003f64070 */
[----:B------:R-:W-:Y:S01]  /*09a0*/  @!P2 IMAD.IADD R25, R25, 0x1, -R12 ;  /* 0x000000011919a824 */ /* 0x000fe200078e0a0c */
[----:B------:R-:W-:Y:S01]  /*09b0*/  ISETP.GT.U32.AND P5, PT, R12, R15, PT ;  /* 0x0000000f0c00720c */ /* 0x000fe20003fa4070 */
[----:B------:R-:W-:Y:S01]  /*09c0*/  IMAD.HI.U32 R11, R14, R27, RZ ;  /* 0x0000001b0e0b7227 */ /* 0x000fe200078e00ff */
[----:B------:R-:W-:-:S02]  /*09d0*/  ISETP.GE.AND P2, PT, R28, RZ, PT ;  /* 0x000000ff1c00720c */ /* 0x000fc40003f46270 */
[C---:B------:R-:W-:Y:S01]  /*09e0*/  ISETP.GT.U32.AND P1, PT, R12.reuse, R19, PT ;  /* 0x000000130c00720c */ /* 0x040fe20003f24070 */
[----:B------:R-:W-:Y:S01]  /*09f0*/  IMAD.MOV R11, RZ, RZ, -R11 ;  /* 0x000000ffff0b7224 */ /* 0x000fe200078e0a0b */
[----:B------:R-:W-:Y:S01]  /*0a00*/  ISETP.GT.U32.AND P0, PT, R12, R25, PT ;  /* 0x000000190c00720c */ /* 0x000fe20003f04070 */
[----:B------:R-:W-:Y:S01]  /*0a10*/  IMAD.SHL.U32 R10, R10, 0x40, RZ ;  /* 0x000000400a0a7824 */ /* 0x000fe200078e00ff */
[----:B------:R-:W-:Y:S01]  /*0a20*/  ISETP.GE.AND P4, PT, R22, RZ, PT ;  /* 0x000000ff1600720c */ /* 0x000fe20003f86270 */
[----:B------:R-:W-:Y:S01]  /*0a30*/  IMAD R27, R12, R11, R27 ;  /* 0x0000000b0c1b7224 */ /* 0x000fe200078e021b */
[----:B------:R-:W-:Y:S01]  /*0a40*/  SHF.R.U32.HI R11, RZ, 0x3, R86 ;  /* 0x00000003ff0b7819 */ /* 0x000fe20000011656 */
[--C-:B------:R-:W-:Y:S01]  /*0a50*/  @!P6 IMAD.IADD R23, R23, 0x1, -R12.reuse ;  /* 0x000000011717e824 */ /* 0x100fe200078e0a0c */
[----:B------:R-:W-:Y:S01]  /*0a60*/  LOP3.LUT R43, R10, R13, RZ, 0xfc, !PT ;  /* 0x0000000d0a2b7212 */ /* 0x000fe200078efcff */
[--C-:B------:R-:W-:Y:S01]  /*0a70*/  @!P3 IMAD.IADD R21, R21, 0x1, -R12.reuse ;  /* 0x000000011515b824 */ /* 0x100fe200078e0a0c */
[----:B------:R-:W-:Y:S01]  /*0a80*/  SGXT.U32 R11, R11, 0x4 ;  /* 0x000000040b0b781a */ /* 0x000fe20000000000 */
[--C-:B------:R-:W-:Y:S01]  /*0a90*/  @!P5 IMAD.IADD R15, R15, 0x1, -R12.reuse ;  /* 0x000000010f0fd824 */ /* 0x100fe200078e0a0c */
[C---:B------:R-:W-:Y:S01]  /*0aa0*/  ISETP.GT.U32.AND P5, PT, R12.reuse, R27, PT ;  /* 0x0000001b0c00720c */ /* 0x040fe20003fa4070 */
[----:B------:R-:W-:Y:S01]  /*0ab0*/  @!P2 IMAD.MOV R23, RZ, RZ, -R23 ;  /* 0x000000ffff17a224 */ /* 0x000fe200078e0a17 */
[----:B------:R-:W-:Y:S01]  /*0ac0*/  ISETP.GT.U32.AND P2, PT, R12, R21, PT ;  /* 0x000000150c00720c */ /* 0x000fe20003f44070 */
[--C-:B------:R-:W-:Y:S01]  /*0ad0*/  @!P1 IMAD.IADD R19, R19, 0x1, -R12.reuse ;  /* 0x0000000113139824 */ /* 0x100fe200078e0a0c */
[----:B------:R-:W-:Y:S01]  /*0ae0*/  LOP3.LUT R11, R16, R11, RZ, 0xfc, !PT ;  /* 0x0000000b100b7212 */ /* 0x000fe200078efcff */
[----:B------:R-:W-:Y:S01]  /*0af0*/  @!P0 IMAD.IADD R25, R25, 0x1, -R12 ;  /* 0x0000000119198824 */ /* 0x000fe200078e0a0c */
[----:B------:R-:W-:-:S02]  /*0b00*/  LOP3.LUT R16, R16, 0x38, R13, 0xfe, !PT ;  /* 0x0000003810107812 */ /* 0x000fc400078efe0d */
[----:B------:R-:W-:Y:S02]  /*0b10*/  ISETP.GT.U32.AND P1, PT, R12, R17, PT ;  /* 0x000000110c00720c */ /* 0x000fe40003f24070 */
[----:B------:R-:W-:Y:S02]  /*0b20*/  IABS R33, R16 ;  /* 0x0000001000217213 */ /* 0x000fe40000000000 */
[----:B------:R-:W-:Y:S01]  /*0b30*/  LOP3.LUT R28, R10, 0x18, R13, 0xfe, !PT ;  /* 0x000000180a1c7812 */ /* 0x000fe200078efe0d */
[--C-:B------:R-:W-:Y:S01]  /*0b40*/  @!P5 IMAD.IADD R27, R27, 0x1, -R12.reuse ;  /* 0x000000011b1bd824 */ /* 0x100fe200078e0a0c */
[----:B------:R-:W-:Y:S01]  /*0b50*/  ISETP.GE.AND P6, PT, R30, RZ, PT ;  /* 0x000000ff1e00720c */ /* 0x000fe20003fc6270 */
[----:B------:R-:W-:Y:S01]  /*0b60*/  @!P2 IMAD.IADD R21, R21, 0x1, -R12 ;  /* 0x000000011515a824 */ /* 0x000fe200078e0a0c */
[----:B------:R-:W-:Y:S01]  /*0b70*/  ISETP.GE.AND P2, PT, R16, RZ, PT ;  /* 0x000000ff1000720c */ /* 0x000fe20003f46270 */
[----:B------:R-:W-:Y:S01]  /*0b80*/  IMAD.HI R16, R43, 0x2aaaaaab, RZ ;  /* 0x2aaaaaab2b107827 */ /* 0x000fe200078e02ff */
[----:B------:R-:W-:-:S02]  /*0b90*/  ISETP.GT.U32.AND P5, PT, R12, R27, PT ;  /* 0x0000001b0c00720c */ /* 0x000fc40003fa4070 */
[----:B------:R-:W-:Y:S01]  /*0ba0*/  ISETP.GE.AND P0, PT, R20, RZ, PT ;  /* 0x000000ff1400720c */ /* 0x000fe20003f06270 */
[----:B------:R-:W-:Y:S01]  /*0bb0*/  IMAD.HI.U32 R14, R14, R33, RZ ;  /* 0x000000210e0e7227 */ /* 0x000fe200078e00ff */
[----:B------:R-:W-:Y:S02]  /*0bc0*/  SHF.R.U32.HI R29, RZ, 0x1f, R16 ;  /* 0x0000001fff1d7819 */ /* 0x000fe40000011610 */
[----:B------:R-:W-:Y:S01]  /*0bd0*/  LOP3.LUT R32, R10, 0x30, R13, 0xfe, !PT ;  /* 0x000000300a207812 */ /* 0x000fe200078efe0d */
[----:B------:R-:W-:Y:S01]  /*0be0*/  IMAD.MOV R22, RZ, RZ, -R14 ;  /* 0x000000ffff167224 */ /* 0x000fe200078e0a0e */
[----:B------:R-:W-:Y:S01]  /*0bf0*/  LEA.HI R16, R16, R29, RZ, 0x17 ;  /* 0x0000001d10107211 */ /* 0x000fe200078fb8ff */
[----:B------:R-:W-:Y:S01]  /*0c00*/  IMAD.HI R20, R28, 0x2aaaaaab, RZ ;  /* 0x2aaaaaab1c147827 */ /* 0x000fe200078e02ff */
[C---:B------:R-:W-:Y:S02]  /*0c10*/  ISETP.GT.U32.AND P3, PT, R12.reuse, R19, PT ;  /* 0x000000130c00720c */ /* 0x040fe40003f64070 */
[----:B------:R-:W-:Y:S01]  /*0c20*/  LOP3.LUT R45, R10, 0x20, R13, 0xfe, !PT ;  /* 0x000000200a2d7812 */ /* 0x000fe200078efe0d */
[C---:B------:R-:W-:Y:S01]  /*0c30*/  IMAD R29, R12.reuse, R22, R33 ;  /* 0x000000160c1d7224 */ /* 0x040fe200078e0221 */
[----:B------:R-:W-:Y:S01]  /*0c40*/  SHF.R.U32.HI R35, RZ, 0x1f, R20 ;  /* 0x0000001fff237819 */ /* 0x000fe20000011614 */
[--C-:B------:R-:W-:Y:S01]  /*0c50*/  @!P5 IMAD.IADD R27, R27, 0x1, -R12.reuse ;  /* 0x000000011b1bd824 */ /* 0x100fe200078e0a0c */
[----:B------:R-:W-:Y:S01]  /*0c60*/  LOP3.LUT R30, R10, 0x28, R13, 0xfe, !PT ;  /* 0x000000280a1e7812 */ /* 0x000fe200078efe0d */
[--C-:B------:R-:W-:Y:S01]  /*0c70*/  @!P1 IMAD.IADD R17, R17, 0x1, -R12.reuse ;  /* 0x0000000111119824 */ /* 0x100fe200078e0a0c */
[----:B------:R-:W-:Y:S01]  /*0c80*/  ISETP.GT.U32.AND P5, PT, R12, R29, PT ;  /* 0x0000001d0c00720c */ /* 0x000fe20003fa4070 */
[----:B------:R-:W-:Y:S01]  /*0c90*/  @!P6 IMAD.MOV R25, RZ, RZ, -R25 ;  /* 0x000000ffff19e224 */ /* 0x000fe200078e0a19 */
[----:B------:R-:W-:Y:S01]  /*0ca0*/  ISETP.GE.AND P1, PT, R26, RZ, PT ;  /* 0x000000ff1a00720c */ /* 0x000fe20003f26270 */
[----:B------:R-:W-:Y:S01]  /*0cb0*/  IMAD R16, R16, -0xc00, R43 ;  /* 0xfffff40010107824 */ /* 0x000fe200078e022b */
[----:B------:R-:W-:Y:S01]  /*0cc0*/  LOP3.LUT R26, R10, 0x10, R13, 0xfe, !PT ;  /* 0x000000100a1a7812 */ /* 0x000fe200078efe0d */
[----:B------:R-:W-:Y:S01]  /*0cd0*/  @!P3 IMAD.IADD R19, R19, 0x1, -R12 ;  /* 0x000000011313b824 */ /* 0x000fe200078e0a0c */
[----:B------:R-:W-:Y:S01]  /*0ce0*/  LEA.HI R35, R20, R35, RZ, 0x17 ;  /* 0x0000002314237211 */ /* 0x000fe200078fb8ff */
[----:B------:R-:W-:Y:S01]  /*0cf0*/  IMAD.HI R20, R32, 0x2aaaaaab, RZ ;  /* 0x2aaaaaab20147827 */ /* 0x000fe200078e02ff */
[----:B------:R-:W-:-:S02]  /*0d00*/  ISETP.GE.AND P6, PT, R24, RZ, PT ;  /* 0x000000ff1800720c */ /* 0x000fc40003fc6270 */
[----:B------:R-:W-:Y:S01]  /*0d10*/  LOP3.LUT R24, R10, 0x8, R13, 0xfe, !PT ;  /* 0x000000080a187812 */ /* 0x000fe200078efe0d */
[----:B------:R-:W-:Y:S01]  /*0d20*/  IMAD.HI R14, R26, 0x2aaaaaab, RZ ;  /* 0x2aaaaaab1a0e7827 */ /* 0x000fe200078e02ff */
[----:B------:R-:W-:Y:S02]  /*0d30*/  LOP3.LUT R34, R10, 0x38, R13, 0xfe, !PT ;  /* 0x000000380a227812 */ /* 0x000fe400078efe0d */
[----:B------:R-:W-:Y:S01]  /*0d40*/  SHF.R.U32.HI R39, RZ, 0x1f, R20 ;  /* 0x0000001fff277819 */ /* 0x000fe20000011614 */
[----:B------:R-:W-:Y:S01]  /*0d50*/  @!P5 IMAD.IADD R29, R29, 0x1, -R12 ;  /* 0x000000011d1dd824 */ /* 0x000fe200078e0a0c */
[----:B------:R-:W-:Y:S01]  /*0d60*/  SHF.R.U32.HI R33, RZ, 0x1f, R14 ;  /* 0x0000001fff217819 */ /* 0x000fe2000001160e */
[----:B------:R-:W-:Y:S01]  /*0d70*/  IMAD.HI R13, R45, 0x2aaaaaab, RZ ;  /* 0x2aaaaaab2d0d7827 */ /* 0x000fe200078e02ff */
[----:B------:R-:W-:Y:S02]  /*0d80*/  LEA.HI R39, R20, R39, RZ, 0x17 ;  /* 0x0000002714277211 */ /* 0x000fe400078fb8ff */
[----:B------:R-:W-:Y:S01]  /*0d90*/  ISETP.GT.U32.AND P5, PT, R12, R29, PT ;  /* 0x0000001d0c00720c */ /* 0x000fe20003fa4070 */
[----:B------:R-:W-:Y:S01]  /*0da0*/  IMAD.HI R18, R24, 0x2aaaaaab, RZ ;  /* 0x2aaaaaab18127827 */ /* 0x000fe200078e02ff */
[----:B------:R-:W-:-:S02]  /*0db0*/  LEA.HI R33, R14, R33, RZ, 0x17 ;  /* 0x000000210e217211 */ /* 0x000fc400078fb8ff */
[----:B------:R-:W-:Y:S01]  /*0dc0*/  SHF.R.U32.HI R14, RZ, 0x1f, R13 ;  /* 0x0000001fff0e7819 */ /* 0x000fe2000001160d */
[----:B------:R-:W-:Y:S01]  /*0dd0*/  IMAD R39, R39, -0xc00, R32 ;  /* 0xfffff40027277824 */ /* 0x000fe200078e0220 */
[----:B------:R-:W-:Y:S01]  /*0de0*/  ISETP.GE.AND P3, PT, R31, RZ, PT ;  /* 0x000000ff1f00720c */ /* 0x000fe20003f66270 */
[----:B------:R-:W-:Y:S01]  /*0df0*/  IMAD.HI R22, R34, 0x2aaaaaab, RZ ;  /* 0x2aaaaaab22167827 */ /* 0x000fe200078e02ff */
[----:B------:R-:W-:Y:S02]  /*0e00*/  SHF.R.U32.HI R31, RZ, 0x1f, R18 ;  /* 0x0000001fff1f7819 */ /* 0x000fe40000011612 */
[----:B------:R-:W-:Y:S01]  /*0e10*/  LEA.HI R14, R13, R14, RZ, 0x17 ;  /* 0x0000000e0d0e7211 */ /* 0x000fe200078fb8ff */
[----:B------:R-:W-:Y:S01]  /*0e20*/  IMAD R13, R33, -0xc00, R26 ;  /* 0xfffff400210d7824 */ /* 0x000fe200078e021a */
[----:B------:R-:W-:Y:S01]  /*0e30*/  LEA.HI R31, R18, R31, RZ, 0x17 ;  /* 0x0000001f121f7211 */ /* 0x000fe200078fb8ff */
[----:B------:R-:W1:Y:S01]  /*0e40*/  LDC.64 R32, c[0x0][0x218] ;  /* 0x00008600ff207b82 */ /* 0x000e620000000a00 */
[----:B------:R-:W-:Y:S01]  /*0e50*/  IMAD.HI R18, R30, 0x2aaaaaab, RZ ;  /* 0x2aaaaaab1e127827 */ /* 0x000fe200078e02ff */
[----:B------:R-:W-:-:S03]  /*0e60*/  SHF.R.U32.HI R41, RZ, 0x1f, R22 ;  /* 0x0000001fff297819 */ /* 0x000fc60000011616 */
[----:B------:R-:W-:Y:S01]  /*0e70*/  @!P5 IMAD.IADD R29, R29, 0x1, -R12 ;  /* 0x000000011d1dd824 */ /* 0x000fe200078e0a0c */
[----:B------:R-:W-:Y:S01]  /*0e80*/  SHF.R.U32.HI R37, RZ, 0x1f, R18 ;  /* 0x0000001fff257819 */ /* 0x000fe20000011612 */
[----:B------:R-:W-:Y:S01]  /*0e90*/  @!P3 IMAD.MOV R27, RZ, RZ, -R27 ;  /* 0x000000ffff1bb224 */ /* 0x000fe200078e0a1b */
[----:B------:R-:W-:Y:S01]  /*0ea0*/  ISETP.NE.AND P5, PT, R0, RZ, PT ;  /* 0x000000ff0000720c */ /* 0x000fe20003fa5270 */
[----:B------:R-:W-:Y:S01]  /*0eb0*/  @!P2 IMAD.MOV R29, RZ, RZ, -R29 ;  /* 0x000000ffff1da224 */ /* 0x000fe200078e0a1d */
[----:B------:R-:W-:Y:S01]  /*0ec0*/  LOP3.LUT R12, RZ, R0, RZ, 0x33, !PT ;  /* 0x00000000ff0c7212 */ /* 0x000fe200078e33ff */
[----:B------:R-:W-:Y:S01]  /*0ed0*/  @!P4 IMAD.MOV R17, RZ, RZ, -R17 ;  /* 0x000000ffff11c224 */ /* 0x000fe200078e0a11 */
[----:B------:R-:W-:Y:S01]  /*0ee0*/  LEA.HI R37, R18, R37, RZ, 0x17 ;  /* 0x0000002512257211 */ /* 0x000fe200078fb8ff */
[----:B------:R-:W-:Y:S01]  /*0ef0*/  @!P0 IMAD.MOV R15, RZ, RZ, -R15 ;  /* 0x000000ffff0f8224 */ /* 0x000fe200078e0a0f */
[----:B------:R-:W-:Y:S01]  /*0f00*/  LOP3.LUT R18, R82, 0x78, RZ, 0xc0, !PT ;  /* 0x0000007852127812 */ /* 0x000fe200078ec0ff */
[----:B------:R-:W-:Y:S01]  /*0f10*/  @!P6 IMAD.MOV R19, RZ, RZ, -R19 ;  /* 0x000000ffff13e224 */ /* 0x000fe200078e0a13 */
[----:B------:R-:W-:Y:S01]  /*0f20*/  SEL R61, R12, R29, !P5 ;  /* 0x0000001d0c3d7207 */ /* 0x000fe20006800000 */
[----:B------:R-:W-:Y:S01]  /*0f30*/  @!P1 IMAD.MOV R21, RZ, RZ, -R21 ;  /* 0x000000ffff159224 */ /* 0x000fe200078e0a15 */
[----:B------:R-:W-:Y:S01]  /*0f40*/  LEA.HI R41, R22, R41, RZ, 0x17 ;  /* 0x0000002916297211 */ /* 0x000fe200078fb8ff */
[----:B------:R-:W-:Y:S01]  /*0f50*/  IMAD.WIDE R42, R47, 0x2, RZ ;  /* 0x000000022f2a7825 */ /* 0x000fe200078e02ff */
[----:B------:R-:W-:-:S02]  /*0f60*/  SEL R55, R12, R27, !P5 ;  /* 0x0000001b0c377207 */ /* 0x000fc40006800000 */
[C---:B------:R-:W-:Y:S01]  /*0f70*/  SEL R49, R12.reuse, R17, !P5 ;  /* 0x000000110c317207 */ /* 0x040fe20006800000 */
[----:B------:R-:W-:Y:S01]  /*0f80*/  IMAD R31, R31, -0xc00, R24 ;  /* 0xfffff4001f1f7824 */ /* 0x000fe200078e0218 */
[C---:B------:R-:W-:Y:S01]  /*0f90*/  SEL R67, R12.reuse, R23, !P5 ;  /* 0x000000170c437207 */ /* 0x040fe20006800000 */
[----:B------:R-:W-:Y:S01]  /*0fa0*/  IMAD R61, R61, 0xc00, R18 ;  /* 0x00000c003d3d7824 */ /* 0x000fe200078e0212 */
[C---:B------:R-:W-:Y:S01]  /*0fb0*/  SEL R65, R12.reuse, R25, !P5 ;  /* 0x000000190c417207 */ /* 0x040fe20006800000 */
[----:B------:R-:W-:Y:S01]  /*0fc0*/  IMAD R35, R35, -0xc00, R28 ;  /* 0xfffff40023237824 */ /* 0x000fe200078e021c */
[----:B------:R-:W-:Y:S01]  /*0fd0*/  SEL R63, R12, R15, !P5 ;  /* 0x0000000f0c3f7207 */ /* 0x000fe20006800000 */
[----:B------:R-:W-:Y:S01]  /*0fe0*/  IMAD R14, R14, -0xc00, R45 ;  /* 0xfffff4000e0e7824 */ /* 0x000fe200078e022d */
[C---:B------:R-:W-:Y:S01]  /*0ff0*/  SEL R51, R12.reuse, R19, !P5 ;  /* 0x000000130c337207 */ /* 0x040fe20006800000 */
[----:B------:R-:W-:Y:S01]  /*1000*/  IMAD R37, R37, -0xc00, R30 ;  /* 0xfffff40025257824 */ /* 0x000fe200078e021e */
[----:B------:R-:W-:Y:S01]  /*1010*/  SEL R53, R12, R21, !P5 ;  /* 0x000000150c357207 */ /* 0x000fe20006800000 */
[----:B------:R-:W-:Y:S01]  /*1020*/  IMAD R41, R41, -0xc00, R34 ;  /* 0xfffff40029297824 */ /* 0x000fe200078e0222 */
[----:B------:R-:W-:Y:S01]  /*1030*/  LOP3.LUT R82, R82, 0x38, RZ, 0xc0, !PT ;  /* 0x0000003852527812 */ /* 0x000fe200078ec0ff */
[----:B------:R-:W-:-:S02]  /*1040*/  IMAD R31, R31, 0xc00, R18 ;  /* 0x00000c001f1f7824 */ /* 0x000fc400078e0212 */
[--C-:B------:R-:W-:Y:S02]  /*1050*/  IMAD R17, R13, 0xc00, R18.reuse ;  /* 0x00000c000d117824 */ /* 0x100fe400078e0212 */
[----:B------:R-:W-:Y:S02]  /*1060*/  IMAD R19, R39, 0xc00, R18 ;  /* 0x00000c0027137824 */ /* 0x000fe400078e0212 */
[----:B------:R-:W-:-:S04]  /*1070*/  IMAD.WIDE R12, R61, 0x2, R42 ;  /* 0x000000023d0c7825 */ /* 0x000fc800078e022a */
[--C-:B------:R-:W-:Y:S01]  /*1080*/  IMAD R15, R16, 0xc00, R18.reuse ;  /* 0x00000c00100f7824 */ /* 0x100fe200078e0212 */
[----:B------:R-:W-:Y:S01]  /*1090*/  IADD3 R12, P0, R12, UR6, RZ ;  /* 0x000000060c0c7c10 */ /* 0x000fe2000ff1e0ff */
[--C-:B------:R-:W-:Y:S02]  /*10a0*/  IMAD R27, R35, 0xc00, R18.reuse ;  /* 0x00000c00231b7824 */ /* 0x100fe400078e0212 */
[--C-:B------:R-:W-:Y:S01]  /*10b0*/  IMAD R25, R14, 0xc00, R18.reuse ;  /* 0x00000c000e197824 */ /* 0x100fe200078e0212 */
[----:B------:R-:W-:Y:S01]  /*10c0*/  IADD3 R12, P1, R12, 0x400, RZ ;  /* 0x000004000c0c7810 */ /* 0x000fe20007f3e0ff */
[--C-:B------:R-:W-:Y:S02]  /*10d0*/  IMAD R29, R37, 0xc00, R18.reuse ;  /* 0x00000c00251d7824 */ /* 0x100fe400078e0212 */
[--C-:B------:R-:W-:Y:S01]  /*10e0*/  IMAD R41, R41, 0xc00, R18.reuse ;  /* 0x00000c0029297824 */ /* 0x100fe200078e0212 */
[----:B------:R-:W-:Y:S01]  /*10f0*/  IADD3.X R13, RZ, UR7, R13, P1, P0 ;  /* 0x00000007ff0d7c10 */ /* 0x000fe20008fe040d */
[----:B------:R-:W-:-:S02]  /*1100*/  IMAD R55, R55, 0xc00, R18 ;  /* 0x00000c0037377824 */ /* 0x000fc400078e0212 */
[----:B-1----:R-:W-:-:S04]  /*1110*/  IMAD.WIDE R36, R31, 0x2, R32 ;  /* 0x000000021f247825 */ /* 0x002fc800078e0220 */
[--C-:B------:R-:W-:Y:S02]  /*1120*/  IMAD R67, R67, 0xc00, R18.reuse ;  /* 0x00000c0043437824 */ /* 0x100fe400078e0212 */
[--C-:B------:R-:W-:Y:S02]  /*1130*/  IMAD R65, R65, 0xc00, R18.reuse ;  /* 0x00000c0041417824 */ /* 0x100fe400078e0212 */
[--C-:B------:R-:W-:Y:S02]  /*1140*/  IMAD R63, R63, 0xc00, R18.reuse ;  /* 0x00000c003f3f7824 */ /* 0x100fe400078e0212 */
[--C-:B------:R-:W-:Y:S02]  /*1150*/  IMAD R49, R49, 0xc00, R18.reuse ;  /* 0x00000c0031317824 */ /* 0x100fe400078e0212 */
[--C-:B------:R-:W-:Y:S02]  /*1160*/  IMAD R51, R51, 0xc00, R18.reuse ;  /* 0x00000c0033337824 */ /* 0x100fe400078e0212 */
[----:B------:R-:W-:-:S02]  /*1170*/  IMAD R53, R53, 0xc00, R18 ;  /* 0x00000c0035357824 */ /* 0x000fc400078e0212 */
[----:B------:R-:W-:-:S04]  /*1180*/  IMAD.WIDE R30, R19, 0x2, R32 ;  /* 0x00000002131e7825 */ /* 0x000fc800078e0220 */
[----:B------:R-:W-:-:S04]  /*1190*/  IMAD.WIDE R38, R15, 0x2, R32 ;  /* 0x000000020f267825 */ /* 0x000fc800078e0220 */
[----:B------:R-:W-:-:S04]  /*11a0*/  IMAD.WIDE R34, R17, 0x2, R32 ;  /* 0x0000000211227825 */ /* 0x000fc800078e0220 */
[----:B------:R-:W-:-:S04]  /*11b0*/  IMAD.WIDE R26, R27, 0x2, R32 ;  /* 0x000000021b1a7825 */ /* 0x000fc800078e0220 */
[----:B------:R-:W-:-:S04]  /*11c0*/  IMAD.WIDE R24, R25, 0x2, R32 ;  /* 0x0000000219187825 */ /* 0x000fc800078e0220 */
[----:B------:R-:W-:-:S04]  /*11d0*/  IMAD.WIDE R28, R29, 0x2, R32 ;  /* 0x000000021d1c7825 */ /* 0x000fc800078e0220 */
[----:B------:R-:W-:-:S04]  /*11e0*/  IMAD.WIDE R18, R55, 0x2, R42 ;  /* 0x0000000237127825 */ /* 0x000fc800078e022a */
[----:B------:R-:W-:Y:S01]  /*11f0*/  IMAD.WIDE R32, R41, 0x2, R32 ;  /* 0x0000000229207825 */ /* 0x000fe200078e0220 */
[----:B------:R-:W-:Y:S01]  /*1200*/  IADD3 R14, P2, R18, UR6, RZ ;  /* 0x00000006120e7c10 */ /* 0x000fe2000ff5e0ff */
[----:B------:R-:W1:Y:S02]  /*1210*/  LDC.64 R40, c[0x0][0x210] ;  /* 0x00008400ff287b82 */ /* 0x000e640000000a00 */
[----:B------:R-:W-:Y:S01]  /*1220*/  IMAD.WIDE R16, R53, 0x2, R42 ;  /* 0x0000000235107825 */ /* 0x000fe200078e022a */
[----:B------:R-:W-:-:S03]  /*1230*/  IADD3 R14, P0, R14, 0x400, RZ ;  /* 0x000004000e0e7810 */ /* 0x000fc60007f1e0ff */
[----:B------:R-:W-:Y:S01]  /*1240*/  IMAD.WIDE R22, R51, 0x2, R42 ;  /* 0x0000000233167825 */ /* 0x000fe200078e022a */
[----:B------:R-:W-:Y:S02]  /*1250*/  IADD3 R15, P1, R16, UR6, RZ ;  /* 0x00000006100f7c10 */ /* 0x000fe4000ff3e0ff */
[----:B------:R-:W-:Y:S01]  /*1260*/  IADD3.X R16, RZ, UR7, R19, P0, P2 ;  /* 0x00000007ff107c10 */ /* 0x000fe200087e4413 */
[--C-:B------:R-:W-:Y:S01]  /*1270*/  IMAD.WIDE R20, R49, 0x2, R42.reuse ;  /* 0x0000000231147825 */ /* 0x100fe200078e022a */
[----:B------:R-:W-:Y:S02]  /*1280*/  IADD3 R15, P3, R15, 0x400, RZ ;  /* 0x000004000f0f7810 */ /* 0x000fe40007f7e0ff */
[----:B------:R-:W-:Y:S01]  /*1290*/  IADD3 R18, P0, R22, UR6, RZ ;  /* 0x0000000616127c10 */ /* 0x000fe2000ff1e0ff */
[----:B------:R-:W-:Y:S01]  /*12a0*/  IMAD.WIDE R44, R63, 0x2, R42 ;  /* 0x000000023f2c7825 */ /* 0x000fe200078e022a */
[----:B------:R-:W-:Y:S02]  /*12b0*/  IADD3.X R17, RZ, UR7, R17, P3, P1 ;  /* 0x00000007ff117c10 */ /* 0x000fe40009fe2411 */
[----:B------:R-:W-:Y:S01]  /*12c0*/  IADD3 R19, P2, R20, UR6, RZ ;  /* 0x0000000614137c10 */ /* 0x000fe2000ff5e0ff */
[----:B------:R-:W-:Y:S01]  /*12d0*/  IMAD.WIDE R58, R65, 0x2, R42 ;  /* 0x00000002413a7825 */ /* 0x000fe200078e022a */
[----:B------:R-:W-:-:S02]  /*12e0*/  IADD3 R18, P1, R18, 0x400, RZ ;  /* 0x0000040012127810 */ /* 0x000fc40007f3e0ff */
[----:B------:R-:W-:Y:S01]  /*12f0*/  IADD3 R19, P3, R19, 0x400, RZ ;  /* 0x0000040013137810 */ /* 0x000fe20007f7e0ff */
[----:B------:R-:W-:Y:S01]  /*1300*/  IMAD.WIDE R42, R67, 0x2, R42 ;  /* 0x00000002432a7825 */ /* 0x000fe200078e022a */
[----:B------:R-:W-:Y:S02]  /*1310*/  IADD3.X R20, RZ, UR7, R23, P1, P0 ;  /* 0x00000007ff147c10 */ /* 0x000fe40008fe0417 */
[----:B------:R-:W-:Y:S01]  /*1320*/  IADD3 R23, P0, R58, UR6, RZ ;  /* 0x000000063a177c10 */ /* 0x000fe2000ff1e0ff */
[----:B-1----:R-:W-:Y:S01]  /*1330*/  IMAD.WIDE R40, R47, 0x2, R40 ;  /* 0x000000022f287825 */ /* 0x002fe200078e0228 */
[----:B------:R-:W-:Y:S02]  /*1340*/  IADD3 R22, P1, R44, UR6, RZ ;  /* 0x000000062c167c10 */ /* 0x000fe4000ff3e0ff */
[----:B------:R-:W-:Y:S02]  /*1350*/  IADD3 R56, P4, R42, UR6, RZ ;  /* 0x000000062a387c10 */ /* 0x000fe4000ff9e0ff */
[----:B------:R-:W-:Y:S01]  /*1360*/  IADD3.X R21, RZ, UR7, R21, P3, P2 ;  /* 0x00000007ff157c10 */ /* 0x000fe20009fe4415 */
[----:B------:R-:W-:Y:S01]  /*1370*/  IMAD.WIDE R46, R63, 0x2, R40 ;  /* 0x000000023f2e7825 */ /* 0x000fe200078e0228 */
[----:B------:R-:W-:-:S02]  /*1380*/  IADD3 R23, P3, R23, 0x400, RZ ;  /* 0x0000040017177810 */ /* 0x000fc40007f7e0ff */
[----:B------:R-:W-:Y:S01]  /*1390*/  IADD3 R22, P2, R22, 0x400, RZ ;  /* 0x0000040016167810 */ /* 0x000fe20007f5e0ff */
[----:B------:R-:W-:Y:S01]  /*13a0*/  IMAD.WIDE R48, R49, 0x2, R40 ;  /* 0x0000000231307825 */ /* 0x000fe200078e0228 */
[----:B------:R-:W-:Y:S02]  /*13b0*/  IADD3 R56, P5, R56, 0x400, RZ ;  /* 0x0000040038387810 */ /* 0x000fe40007fbe0ff */
[----:B------:R-:W-:Y:S01]  /*13c0*/  IADD3.X R58, RZ, UR7, R59, P3, P0 ;  /* 0x00000007ff3a7c10 */ /* 0x000fe20009fe043b */
[----:B------:R-:W-:Y:S01]  /*13d0*/  IMAD.WIDE R50, R51, 0x2, R40 ;  /* 0x0000000233327825 */ /* 0x000fe200078e0228 */
[----:B------:R-:W-:Y:S02]  /*13e0*/  IADD3.X R57, RZ, UR7, R45, P2, P1 ;  /* 0x00000007ff397c10 */ /* 0x000fe400097e242d */
[----:B------:R-:W-:Y:S01]  /*13f0*/  IADD3.X R59, RZ, UR7, R43, P5, P4 ;  /* 0x00000007ff3b7c10 */ /* 0x000fe2000afe842b */
[----:B------:R-:W-:Y:S01]  /*1400*/  IMAD.WIDE R42, R67, 0x2, R40 ;  /* 0x00000002432a7825 */ /* 0x000fe200078e0228 */
[----:B------:R-:W-:-:S02]  /*1410*/  LEA R63, R8, UR10, 0x1 ;  /* 0x0000000a083f7c11 */ /* 0x000fc4000f8e08ff */
[----:B------:R-:W-:Y:S01]  /*1420*/  LEA R67, R3, UR10, 0x1 ;  /* 0x0000000a03437c11 */ /* 0x000fe2000f8e08ff */
[--C-:B------:R-:W-:Y:S01]  /*1430*/  IMAD.WIDE R44, R65, 0x2, R40.reuse ;  /* 0x00000002412c7825 */ /* 0x100fe200078e0228 */
[----:B------:R-:W-:Y:S01]  /*1440*/  LEA R65, R2, UR10, 0x1 ;  /* 0x0000000a02417c11 */ /* 0x000fe2000f8e08ff */
[----:B------:R-:W-:Y:S01]  /*1450*/  @!PT LDS RZ, [RZ] ;  /* 0x00000000fffff984 */ /* 0x000fe20000000800 */
[----:B------:R-:W-:Y:S01]  /*1460*/  @!PT LDS RZ, [RZ] ;  /* 0x00000000fffff984 */ /* 0x000fe20000000800 */
[----:B------:R-:W-:Y:S01]  /*1470*/  @!PT LDS RZ, [RZ] ;  /* 0x00000000fffff984 */ /* 0x000fe20000000800 */
[----:B------:R-:W-:Y:S01]  /*1480*/  LDGSTS.E.BYPASS.128 [R63], desc[UR14][R42.64] ;  /* 0x000000002a3f7fae */ /* 0x000fe2000b901c4e */
[----:B------:R-:W-:Y:S01]  /*1490*/  IADD3 R60, P0, R38, 0x400, RZ ;  /* 0x00000400263c7810 */ /* 0x000fe20007f1e0ff */
[--C-:B------:R-:W-:Y:S01]  /*14a0*/  IMAD.WIDE R52, R53, 0x2, R40.reuse ;  /* 0x0000000235347825 */ /* 0x100fe200078e0228 */
[----:B------:R-:W-:Y:S01]  /*14b0*/  IADD3 R75, P2, R28, 0x400, RZ ;  /* 0x000004001c4b7810 */ /* 0x000fe20007f5e0ff */
[----:B------:R-:W-:Y:S02]  /*14c0*/  LDGSTS.E.BYPASS.128 [R65], desc[UR14][R44.64] ;  /* 0x000000002c417fae */ /* 0x000fe4000b901c4e */
[--C-:B------:R-:W-:Y:S02]  /*14d0*/  IMAD.WIDE R54, R55, 0x2, R40.reuse ;  /* 0x0000000237367825 */ /* 0x100fe400078e0228 */
[----:B------:R-:W-:Y:S02]  /*14e0*/  LDGSTS.E.BYPASS.128 [R67], desc[UR14][R46.64] ;  /* 0x000000002e437fae */ /* 0x000fe4000b901c4e */
[----:B------:R-:W-:Y:S01]  /*14f0*/  IMAD.WIDE R40, R61, 0x2, R40 ;  /* 0x000000023d287825 */ /* 0x000fe200078e0228 */
[----:B------:R-:W-:Y:S01]  /*1500*/  IADD3 R61, P1, R36, 0x400, RZ ;  /* 0x00000400243d7810 */ /* 0x000fe20007f3e0ff */
[----:B------:R-:W-:Y:S02]  /*1510*/  LDGSTS.E.BYPASS.128 [R83], desc[UR14][R48.64] ;  /* 0x0000000030537fae */ /* 0x000fe4000b901c4e */
[----:B------:R-:W-:Y:S01]  /*1520*/  IMAD.X R68, RZ, RZ, R39, P0 ;  /* 0x000000ffff447224 */ /* 0x000fe200000e0627 */
[----:B------:R-:W-:Y:S01]  /*1530*/  IADD3 R69, P0, R34, 0x400, RZ ;  /* 0x0000040022457810 */ /* 0x000fe20007f1e0ff */
[----:B------:R-:W-:Y:S01]  /*1540*/  LDGSTS.E.BYPASS.128 [R85], desc[UR14][R50.64] ;  /* 0x0000000032557fae */ /* 0x000fe2000b901c4e */
[----:B------:R-:W-:Y:S01]  /*1550*/  IMAD.X R70, RZ, RZ, R37, P1 ;  /* 0x000000ffff467224 */ /* 0x000fe200008e0625 */
[----:B------:R-:W-:Y:S01]  /*1560*/  IADD3 R71, P1, R26, 0x400, RZ ;  /* 0x000004001a477810 */ /* 0x000fe20007f3e0ff */
[----:B------:R-:W-:Y:S01]  /*1570*/  IMAD.X R79, RZ, RZ, R29, P2 ;  /* 0x000000ffff4f7224 */ /* 0x000fe200010e061d */
[----:B------:R-:W-:Y:S01]  /*1580*/  LDGSTS.E.BYPASS.128 [R87], desc[UR14][R52.64] ;  /* 0x0000000034577fae */ /* 0x000fe2000b901c4e */
[----:B------:R-:W-:Y:S01]  /*1590*/  IMAD.X R72, RZ, RZ, R35, P0 ;  /* 0x000000ffff487224 */ /* 0x000fe200000e0623 */
[----:B------:R-:W-:Y:S01]  /*15a0*/  IADD3 R73, P0, R24, 0x400, RZ ;  /* 0x0000040018497810 */ /* 0x000fe20007f1e0ff */
[----:B------:R-:W-:Y:S01]  /*15b0*/  IMAD.X R74, RZ, RZ, R27, P1 ;  /* 0x000000ffff4a7224 */ /* 0x000fe200008e061b */
[----:B------:R-:W-:Y:S01]  /*15c0*/  LDGSTS.E.BYPASS.128 [R89], desc[UR14][R54.64] ;  /* 0x0000000036597fae */ /* 0x000fe2000b901c4e */
[----:B------:R-:W-:-:S02]  /*15d0*/  IADD3 R77, P1, R30, 0x400, RZ ;  /* 0x000004001e4d7810 */ /* 0x000fc40007f3e0ff */
[----:B------:R-:W-:Y:S01]  /*15e0*/  IMAD.X R76, RZ, RZ, R25, P0 ;  /* 0x000000ffff4c7224 */ /* 0x000fe200000e0619 */
[----:B------:R-:W-:Y:S01]  /*15f0*/  LDGSTS.E.BYPASS.128 [R91], desc[UR14][R40.64] ;  /* 0x00000000285b7fae */ /* 0x000fe2000b901c4e */
[----:B------:R-:W-:Y:S01]  /*1600*/  IADD3 R78, P0, R32, 0x400, RZ ;  /* 0x00000400204e7810 */ /* 0x000fe20007f1e0ff */
[----:B------:R-:W-:Y:S02]  /*1610*/  IMAD.X R80, RZ, RZ, R31, P1 ;  /* 0x000000ffff507224 */ /* 0x000fe400008e061f */
[----:B------:R-:W0:Y:S02]  /*1620*/  LDGDEPBAR ;  /* 0x00000000000079af */ /* 0x000e240000000000 */
[----:B------:R-:W-:Y:S02]  /*1630*/  IMAD.X R81, RZ, RZ, R33, P0 ;  /* 0x000000ffff517224 */ /* 0x000fe400000e0621 */
[----:B------:R-:W-:Y:S04]  /*1640*/  LDGSTS.E.BYPASS.128 [R63+0x14000], desc[UR14][R38.64] ;  /* 0x14000000263f7fae */ /* 0x000fe8000b901c4e */
[----:B------:R-:W-:Y:S04]  /*1650*/  LDGSTS.E.BYPASS.128 [R65+0x14000], desc[UR14][R36.64] ;  /* 0x1400000024417fae */ /* 0x000fe8000b901c4e */
[----:B------:R-:W-:Y:S04]  /*1660*/  LDGSTS.E.BYPASS.128 [R67+0x14000], desc[UR14][R34.64] ;  /* 0x1400000022437fae */ /* 0x000fe8000b901c4e */
[----:B------:R-:W-:Y:S04]  /*1670*/  LDGSTS.E.BYPASS.128 [R83+0x14000], desc[UR14][R26.64] ;  /* 0x140000001a537fae */ /* 0x000fe8000b901c4e */
[----:B------:R-:W-:Y:S04]  /*1680*/  LDGSTS.E.BYPASS.128 [R85+0x14000], desc[UR14][R24.64] ;  /* 0x1400000018557fae */ /* 0x000fe8000b901c4e */
[----:B------:R-:W-:Y:S04]  /*1690*/  LDGSTS.E.BYPASS.128 [R87+0x14000], desc[UR14][R28.64] ;  /* 0x140000001c577fae */ /* 0x000fe8000b901c4e */
[----:B------:R-:W-:Y:S04]  /*16a0*/  LDGSTS.E.BYPASS.128 [R89+0x14000], desc[UR14][R30.64] ;  /* 0x140000001e597fae */ /* 0x000fe8000b901c4e */
[----:B------:R-:W-:Y:S04]  /*16b0*/  LDGSTS.E.BYPASS.128 [R91+0x14000], desc[UR14][R32.64] ;  /* 0x14000000205b7fae */ /* 0x000fe8000b901c4e */
[----:B------:R-:W0:Y:S01]  /*16c0*/  LDGDEPBAR ;  /* 0x00000000000079af */ /* 0x000e220000000000 */
[----:B------:R-:W-:Y:S06]  /*16d0*/  BAR.SYNC.DEFER_BLOCKING 0x0 ;  /* 0x0000000000007b1d */ /* 0x000fec0000010000 */
[----:B------:R-:W-:Y:S01]  /*16e0*/  @!PT LDS RZ, [RZ] ;  /* 0x00000000fffff984 */ /* 0x000fe20000000800 */
[----:B------:R-:W-:Y:S01]  /*16f0*/  @!PT LDS RZ, [RZ] ;  /* 0x00000000fffff984 */ /* 0x000fe20000000800 */
[----:B------:R-:W-:Y:S01]  /*1700*/  @!PT LDS RZ, [RZ] ;  /* 0x00000000fffff984 */ /* 0x000fe20000000800 */
        /* <DEDUP_REMOVED lines=8> */
[----:B------:R-:W0:Y:S04]  /*1790*/  LDGDEPBAR ;  /* 0x00000000000079af */ /* 0x000e280000000000 */
        /* <DEDUP_REMOVED lines=35> */
[----:B------:R1:W-:Y:S04]  /*19d0*/  LDGSTS.E.BYPASS.128 [R63+0xc000], desc[UR14][R42.64+0x300] ;  /* 0x0c0003002a3f7fae */ /* 0x0003e8000b901c4e */
[----:B------:R2:W-:Y:S04]  /*19e0*/  LDGSTS.E.BYPASS.128 [R65+0xc000], desc[UR14][R44.64+0x300] ;  /* 0x0c0003002c417fae */ /* 0x0005e8000b901c4e */
[----:B------:R3:W-:Y:S04]  /*19f0*/  LDGSTS.E.BYPASS.128 [R67+0xc000], desc[UR14][R46.64+0x300] ;  /* 0x0c0003002e437fae */ /* 0x0007e8000b901c4e */
[----:B------:R4:W-:Y:S01]  /*1a00*/  LDGSTS.E.BYPASS.128 [R83+0xc000], desc[UR14][R48.64+0x300] ;  /* 0x0c00030030537fae */ /* 0x0009e2000b901c4e */
[----:B-1----:R-:W-:-:S03]  /*1a10*/  CS2R R42, SRZ ;  /* 0x00000000002a7805 */ /* 0x002fc6000001ff00 */
[----:B------:R1:W-:Y:S01]  /*1a20*/  LDGSTS.E.BYPASS.128 [R85+0xc000], desc[UR14][R50.64+0x300] ;  /* 0x0c00030032557fae */ /* 0x0003e2000b901c4e */
[----:B--2---:R-:W-:-:S03]  /*1a30*/  CS2R R44, SRZ ;  /* 0x00000000002c7805 */ /* 0x004fc6000001ff00 */
[----:B------:R2:W-:Y:S01]  /*1a40*/  LDGSTS.E.BYPASS.128 [R87+0xc000], desc[UR14][R52.64+0x300] ;  /* 0x0c00030034577fae */ /* 0x0005e2000b901c4e */
[----:B---3--:R-:W-:-:S03]  /*1a50*/  CS2R R46, SRZ ;  /* 0x00000000002e7805 */ /* 0x008fc6000001ff00 */
[----:B------:R3:W-:Y:S01]  /*1a60*/  LDGSTS.E.BYPASS.128 [R89+0xc000], desc[UR14][R54.64+0x300] ;  /* 0x0c00030036597fae */ /* 0x0007e2000b901c4e */
[----:B----4-:R-:W-:-:S03]  /*1a70*/  CS2R R48, SRZ ;  /* 0x0000000000307805 */ /* 0x010fc6000001ff00 */
[----:B------:R4:W-:Y:S01]  /*1a80*/  LDGSTS.E.BYPASS.128 [R91+0xc000], desc[UR14][R40.64+0x300] ;  /* 0x0c000300285b7fae */ /* 0x0009e2000b901c4e */
[----:B-1----:R-:W-:-:S03]  /*1a90*/  CS2R R50, SRZ ;  /* 0x0000000000327805 */ /* 0x002fc6000001ff00 */
[----:B------:R-:W0:Y:S01]  /*1aa0*/  LDGDEPBAR ;  /* 0x00000000000079af */ /* 0x000e220000000000 */
[----:B--2---:R-:W-:-:S03]  /*1ab0*/  CS2R R52, SRZ ;  /* 0x0000000000347805 */ /* 0x004fc6000001ff00 */
[----:B------:R1:W-:Y:S01]  /*1ac0*/  LDGSTS.E.BYPASS.128 [R63+0x20000], desc[UR14][R38.64+0x300] ;  /* 0x20000300263f7fae */ /* 0x0003e2000b901c4e */
[----:B---3--:R-:W-:-:S03]  /*1ad0*/  CS2R R54, SRZ ;  /* 0x0000000000367805 */ /* 0x008fc6000001ff00 */
[----:B------:R2:W-:Y:S01]  /*1ae0*/  LDGSTS.E.BYPASS.128 [R65+0x20000], desc[UR14][R36.64+0x300] ;  /* 0x2000030024417fae */ /* 0x0005e2000b901c4e */
[----:B----4-:R-:W-:-:S03]  /*1af0*/  CS2R R40, SRZ ;  /* 0x0000000000287805 */ /* 0x010fc6000001ff00 */
        /* <DEDUP_REMOVED lines=8> */
[----:B----4-:R-:W-:Y:S01]  /*1b80*/  IMAD.MOV.U32 R83, RZ, RZ, -0x80 ;  /* 0xffffff80ff537424 */ /* 0x010fe200078e00ff */
[----:B------:R-:W-:Y:S02]  /*1b90*/  CS2R R26, SRZ ;  /* 0x00000000001a7805 */ /* 0x000fe4000001ff00 */
[----:B------:R4:W-:Y:S01]  /*1ba0*/  LDGSTS.E.BYPASS.128 [R91+0x20000], desc[UR14][R32.64+0x300] ;  /* 0x20000300205b7fae */ /* 0x0009e2000b901c4e */
[--C-:B-1----:R-:W-:Y:S02]  /*1bb0*/  SHF.R.U32.HI R85, RZ, 0x5, R86.reuse ;  /* 0x00000005ff557819 */ /* 0x102fe40000011656 */
[----:B------:R-:W-:Y:S02]  /*1bc0*/  CS2R R24, SRZ ;  /* 0x0000000000187805 */ /* 0x000fe4000001ff00 */
[----:B------:R-:W-:Y:S01]  /*1bd0*/  SHF.R.U32.HI R86, RZ, 0x3, R86 ;  /* 0x00000003ff567819 */ /* 0x000fe20000011656 */
[----:B------:R-:W0:Y:S01]  /*1be0*/  LDGDEPBAR ;  /* 0x00000000000079af */ /* 0x000e220000000000 */
[----:B--2---:R-:W-:-:S02]  /*1bf0*/  CS2R R28, SRZ ;  /* 0x00000000001c7805 */ /* 0x004fc4000001ff00 */
[----:B------:R-:W-:Y:S02]  /*1c00*/  LOP3.LUT R85, R85, 0x7fffffc, RZ, 0xc0, !PT ;  /* 0x07fffffc55557812 */ /* 0x000fe400078ec0ff */
[----:B---3--:R-:W-:Y:S02]  /*1c10*/  CS2R R30, SRZ ;  /* 0x00000000001e7805 */ /* 0x008fe4000001ff00 */
[----:B----4-:R-:W-:-:S07]  /*1c20*/  CS2R R32, SRZ ;  /* 0x0000000000207805 */ /* 0x010fce000001ff00 */
.L_x_0:
[----:B------:R-:W1:Y:S01]  /*1c30*/  SHFL.IDX PT, R62, R85, RZ, 0x1f ;  /* 0x00001fff553e7589 */ /* 0x000e6200000e0000 */
[----:B------:R-:W-:Y:S01]  /*1c40*/  UIADD3 UR12, UR12, 0x1, URZ ;  /* 0x000000010c0c7890 */ /* 0x000fe2000fffe03f */
[----:B------:R-:W-:-:S04]  /*1c50*/  DEPBAR.LE SB0, 0x6 ;  /* 0x000081800000791a */ /* 0x000fc80000000000 */
[----:B------:R-:W-:Y:S01]  /*1c60*/  UISETP.GE.AND UP0, UPT, UR12, 0x5, UPT ;  /* 0x000000050c00788c */ /* 0x000fe2000bf06270 */
[----:B------:R-:W-:Y:S01]  /*1c70*/  BAR.SYNC.DEFER_BLOCKING 0x0 ;  /* 0x0000000000007b1d */ /* 0x000fe20000010000 */
[----:B------:R-:W-:Y:S01]  /*1c80*/  UIADD3 UR11, UR11, 0x1, URZ ;  /* 0x000000010b0b7890 */ /* 0x000fe2000fffe03f */
[----:B------:R-:W-:Y:S01]  /*1c90*/  IADD3 R92, P1, R56, UR4, RZ ;  /* 0x00000004385c7c10 */ /* 0x000fe2000ff3e0ff */
[----:B------:R-:W-:Y:S01]  /*1ca0*/  USEL UR12, UR12, URZ, !UP0 ;  /* 0x0000003f0c0c7287 */ /* 0x000fe2000c000000 */
[----:B------:R-:W-:Y:S02]  /*1cb0*/  VIADD R83, R83, 0x80 ;  /* 0x0000008053537836 */ /* 0x000fe40000000000 */
[----:B------:R-:W-:Y:S01]  /*1cc0*/  UMOV UR19, 0x40000040 ;  /* 0x4000004000137882 */ /* 0x000fe20000000000 */
[----:B------:R-:W-:Y:S02]  /*1cd0*/  IADD3.X R93, R59, UR5, RZ, P1, !PT ;  /* 0x000000053b5d7c10 */ /* 0x000fe40008ffe4ff */
[----:B------:R-:W-:-:S02]  /*1ce0*/  IADD3 R64, P1, R23, UR4, RZ ;  /* 0x0000000417407c10 */ /* 0x000fc4000ff3e0ff */
[----:B------:R-:W-:Y:S02]  /*1cf0*/  ISETP.GE.U32.AND P0, PT, R83, 0xa00, PT ;  /* 0x00000a005300780c */ /* 0x000fe40003f06070 */
[----:B------:R-:W-:Y:S02]  /*1d00*/  IADD3.X R65, R58, UR5, RZ, P1, !PT ;  /* 0x000000053a417c10 */ /* 0x000fe40008ffe4ff */
[----:B------:R-:W-:Y:S02]  /*1d10*/  IADD3 R90, P1, R22, UR4, RZ ;  /* 0x00000004165a7c10 */ /* 0x000fe4000ff3e0ff */
[----:B-1----:R-:W-:Y:S02]  /*1d20*/  R2UR UR6, R62 ;  /* 0x000000003e0672ca */ /* 0x002fe400000e0000 */
[----:B------:R-:W-:Y:S02]  /*1d30*/  IADD3.X R91, R57, UR5, RZ, P1, !PT ;  /* 0x00000005395b7c10 */ /* 0x000fe40008ffe4ff */
[----:B------:R-:W-:Y:S01]  /*1d40*/  IADD3 R62, P1, R19, UR4, RZ ;  /* 0x00000004133e7c10 */ /* 0x000fe2000ff3e0ff */
[----:B------:R-:W-:-:S03]  /*1d50*/  WARPGROUP.ARRIVE ;  /* 0x00000000000079c5 */ /* 0x000fc60000000000 */
[----:B------:R-:W-:-:S05]  /*1d60*/  IADD3.X R63, R21, UR5, RZ, P1, !PT ;  /* 0x00000005153f7c10 */ /* 0x000fca0008ffe4ff */
[----:B------:R-:W-:Y:S02]  /*1d70*/  USHF.L.U32 UR7, UR6, 0x7, URZ ;  /* 0x0000000706077899 */ /* 0x000fe4000800063f */
[----:B------:R-:W-:Y:S02]  /*1d80*/  ULEA UR6, UR12, UR10, 0xe ;  /* 0x0000000a0c067291 */ /* 0x000fe4000f8e703f */
[----:B------:R-:W-:Y:S02]  /*1d90*/  ULOP3.LUT UR7, UR7, 0x180, URZ, 0xc0, !UPT ;  /* 0x0000018007077892 */ /* 0x000fe4000f8ec03f */
[----:B------:R-:W-:Y:S02]  /*1da0*/  USHF.R.U32.HI UR8, URZ, 0x4, UR6 ;  /* 0x000000043f087899 */ /* 0x000fe40008011606 */
[----:B------:R-:W-:Y:S02]  /*1db0*/  UIADD3 UR6, UR6, 0x14000, URZ ;  /* 0x0001400006067890 */ /* 0x000fe4000fffe03f */
[----:B------:R-:W-:-:S02]  /*1dc0*/  ULOP3.LUT UR8, UR8, 0x3fff, URZ, 0xc0, !UPT ;  /* 0x00003fff08087892 */ /* 0x000fc4000f8ec03f */
[----:B------:R-:W-:Y:S02]  /*1dd0*/  USHF.R.U32.HI UR6, URZ, 0x4, UR6 ;  /* 0x000000043f067899 */ /* 0x000fe40008011606 */
[----:B------:R-:W-:Y:S02]  /*1de0*/  UIADD3 UR8, UP0, UR7, UR8, URZ ;  /* 0x0000000807087290 */ /* 0x000fe4000ff1e03f */
[----:B------:R-:W-:Y:S02]  /*1df0*/  ULOP3.LUT UR6, UR6, 0x3fff, URZ, 0xc0, !UPT ;  /* 0x00003fff06067892 */ /* 0x000fe4000f8ec03f */
[----:B------:R-:W-:Y:S02]  /*1e00*/  UIADD3.X UR9, URZ, URZ, URZ, UP0, !UPT ;  /* 0x0000003f3f097290 */ /* 0x000fe400087fe43f */
[----:B------:R-:W-:Y:S02]  /*1e10*/  ULOP3.LUT UR18, UR6, 0x2000000, URZ, 0xfc, !UPT ;  /* 0x0200000006127892 */ /* 0x000fe4000f8efc3f */
[----:B------:R-:W-:-:S02]  /*1e20*/  ULOP3.LUT UR16, UR8, 0x2000000, URZ, 0xfc, !UPT ;  /* 0x0200000008107892 */ /* 0x000fc4000f8efc3f */
[----:B------:R-:W-:Y:S01]  /*1e30*/  ULOP3.LUT UR17, UR9, 0x40000040, URZ, 0xfc, !UPT ;  /* 0x4000004009117892 */ /* 0x000fe2000f8efc3f */
[----:B------:R-:W-:Y:S01]  /*1e40*/  UMOV UR7, URZ ;  /* 0x0000003f00077c82 */ /* 0x000fe20008000000 */
[----:B------:R-:W-:-:S04]  /*1e50*/  UISETP.GE.AND UP0, UPT, UR11, 0x5, UPT ;  /* 0x000000050b00788c */ /* 0x000fc8000bf06270 */
[----:B------:R-:W-:-:S03]  /*1e60*/  USEL UR11, UR11, URZ, !UP0 ;  /* 0x0000003f0b0b7287 */ /* 0x000fc6000c000000 */
[----:B------:R-:W-:Y:S01]  /*1e70*/  HGMMA.64x64x16.F32.BF16 R24, gdesc[UR16], R24 ;  /* 0x00e00000101879f0 */ /* 0x000fe20008701818 */
[----:B------:R-:W-:Y:S01]  /*1e80*/  UMOV UR16, 0x2000002 ;  /* 0x0200000200107882 */ /* 0x000fe20000000000 */
[----:B------:R-:W-:Y:S02]  /*1e90*/  UMOV UR17, 0x40000040 ;  /* 0x4000004000117882 */ /* 0x000fe40000000000 */
[----:B------:R-:W-:Y:S02]  /*1ea0*/  UIADD3.64 UR18, UR6, UR16, URZ ;  /* 0x0000001006127297 */ /* 0x000fe4000fffe03f */
[----:B------:R-:W-:-:S09]  /*1eb0*/  UIADD3.64 UR16, UR8, UR16, URZ ;  /* 0x0000001008107297 */ /* 0x000fd2000fffe03f */
        /* <DEDUP_REMOVED lines=29> */
[----:B------:R-:W-:Y:S02]  /*2090*/  UIADD3.64 UR16, UR8, UR16, URZ ;  /* 0x0000001008107297 */ /* 0x000fe4000fffe03f */
[----:B------:R-:W-:-:S06]  /*20a0*/  ULEA UR6, UR11, UR10, 0xe ;  /* 0x0000000a0b067291 */ /* 0x000fcc000f8e703f */
[----:B------:R-:W-:Y:S02]  /*20b0*/  LEA R67, R8, UR6, 0x1 ;  /* 0x0000000608437c11 */ /* 0x000fe4000f8e08ff */
[----:B------:R-:W-:Y:S02]  /*20c0*/  LEA R87, R2, UR6, 0x1 ;  /* 0x0000000602577c11 */ /* 0x000fe4000f8e08ff */
[----:B------:R-:W-:Y:S02]  /*20d0*/  LEA R88, R3, UR6, 0x1 ;  /* 0x0000000603587c11 */ /* 0x000fe4000f8e08ff */
[----:B------:R-:W-:Y:S01]  /*20e0*/  LEA R89, R4, UR6, 0x1 ;  /* 0x0000000604597c11 */ /* 0x000fe2000f8e08ff */
[----:B------:R-:W-:Y:S03]  /*20f0*/  HGMMA.64x64x16.F32.BF16 R24, gdesc[UR16], R24, gsb0 ;  /* 0x00e00000101879f0 */ /* 0x000fe60008001818 */
[----:B------:R-:W-:-:S02]  /*2100*/  WARPGROUP.DEPBAR.LE gsb0, 0x1 ;  /* 0x00008000000079c5 */ /* 0x000fc40000010100 */
[----:B------:R-:W-:Y:S06]  /*2110*/  BAR.SYNC.DEFER_BLOCKING 0x0 ;  /* 0x0000000000007b1d */ /* 0x000fec0000010000 */
[----:B------:R-:W-:Y:S01]  /*2120*/  @!PT LDS RZ, [RZ] ;  /* 0x00000000fffff984 */ /* 0x000fe20000000800 */
[----:B------:R-:W-:Y:S01]  /*2130*/  @!PT LDS RZ, [RZ] ;  /* 0x00000000fffff984 */ /* 0x000fe20000000800 */
[----:B------:R-:W-:Y:S01]  /*2140*/  @!PT LDS RZ, [RZ] ;  /* 0x00000000fffff984 */ /* 0x000fe20000000800 */
[----:B------:R1:W-:Y:S04]  /*2150*/  LDGSTS.E.BYPASS.128 [R67], desc[UR14][R92.64], !P0 ;  /* 0x000000005c437fae */ /* 0x0003e8000c101c4e */
[----:B------:R2:W-:Y:S04]  /*2160*/  LDGSTS.E.BYPASS.128 [R87], desc[UR14][R64.64], !P0 ;  /* 0x0000000040577fae */ /* 0x0005e8000c101c4e */
[----:B------:R3:W-:Y:S01]  /*2170*/  LDGSTS.E.BYPASS.128 [R88], desc[UR14][R90.64], !P0 ;  /* 0x000000005a587fae */ /* 0x0007e2000c101c4e */
[----:B-1----:R-:W-:-:S03]  /*2180*/  IADD3 R92, P1, R18, UR4, RZ ;  /* 0x00000004125c7c10 */ /* 0x002fc6000ff3e0ff */
[----:B------:R1:W-:Y:S01]  /*2190*/  LDGSTS.E.BYPASS.128 [R89], desc[UR14][R62.64], !P0 ;  /* 0x000000003e597fae */ /* 0x0003e2000c101c4e */
[----:B------:R-:W-:Y:S02]  /*21a0*/  IADD3.X R93, R20, UR5, RZ, P1, !PT ;  /* 0x00000005145d7c10 */ /* 0x000fe40008ffe4ff */
[----:B--2---:R-:W-:Y:S02]  /*21b0*/  IADD3 R64, P1, R15, UR4, RZ ;  /* 0x000000040f407c10 */ /* 0x004fe4000ff3e0ff */
[----:B---3--:R-:W-:Y:S02]  /*21c0*/  LEA R90, R5, UR6, 0x1 ;  /* 0x00000006055a7c11 */ /* 0x008fe4000f8e08ff */
[----:B------:R-:W-:Y:S02]  /*21d0*/  IADD3.X R65, R17, UR5, RZ, P1, !PT ;  /* 0x0000000511417c10 */ /* 0x000fe40008ffe4ff */
[----:B------:R-:W-:Y:S01]  /*21e0*/  LEA R91, R6, UR6, 0x1 ;  /* 0x00000006065b7c11 */ /* 0x000fe2000f8e08ff */
[----:B------:R2:W-:Y:S01]  /*21f0*/  LDGSTS.E.BYPASS.128 [R90], desc[UR14][R92.64], !P0 ;  /* 0x000000005c5a7fae */ /* 0x0005e2000c101c4e */
[----:B-1----:R-:W-:-:S03]  /*2200*/  IADD3 R62, P1, R14, UR4, RZ ;  /* 0x000000040e3e7c10 */ /* 0x002fc6000ff3e0ff */
[----:B------:R-:W-:Y:S01]  /*2210*/  LDGSTS.E.BYPASS.128 [R91], desc[UR14][R64.64], !P0 ;  /* 0x00000000405b7fae */ /* 0x000fe2000c101c4e */
[----:B------:R-:W-:Y:S02]  /*2220*/  IADD3.X R63, R16, UR5, RZ, P1, !PT ;  /* 0x00000005103f7c10 */ /* 0x000fe40008ffe4ff */
[----:B--2---:R-:W-:Y:S02]  /*2230*/  LEA R92, R7, UR6, 0x1 ;  /* 0x00000006075c7c11 */ /* 0x004fe4000f8e08ff */
[----:B------:R-:W-:-:S03]  /*2240*/  LEA R93, R9, UR6, 0x1 ;  /* 0x00000006095d7c11 */ /* 0x000fc6000f8e08ff */
[----:B------:R1:W-:Y:S02]  /*2250*/  LDGSTS.E.BYPASS.128 [R92], desc[UR14][R62.64], !P0 ;  /* 0x000000003e5c7fae */ /* 0x0003e4000c101c4e */
[----:B-1----:R-:W-:-:S04]  /*2260*/  IADD3 R62, P1, R12, UR4, RZ ;  /* 0x000000040c3e7c10 */ /* 0x002fc8000ff3e0ff */
[----:B------:R-:W-:Y:S02]  /*2270*/  IADD3.X R63, R13, UR5, RZ, P1, !PT ;  /* 0x000000050d3f7c10 */ /* 0x000fe40008ffe4ff */
[----:B------:R-:W-:-:S03]  /*2280*/  IADD3 R64, P1, R60, UR4, RZ ;  /* 0x000000043c407c10 */ /* 0x000fc6000ff3e0ff */
[----:B------:R-:W-:Y:S01]  /*2290*/  LDGSTS.E.BYPASS.128 [R93], desc[UR14][R62.64], !P0 ;  /* 0x000000003e5d7fae */ /* 0x000fe2000c101c4e */
[----:B------:R-:W-:Y:S02]  /*22a0*/  IADD3.X R65, R68, UR5, RZ, P1, !PT ;  /* 0x0000000544417c10 */ /* 0x000fe40008ffe4ff */
[----:B------:R-:W-:Y:S01]  /*22b0*/  IADD3 R66, P1, R61, UR4, RZ ;  /* 0x000000043d427c10 */ /* 0x000fe2000ff3e0ff */
[----:B------:R-:W0:Y:S04]  /*22c0*/  LDGDEPBAR ;  /* 0x00000000000079af */ /* 0x000e280000000000 */
[----:B------:R1:W-:Y:S02]  /*22d0*/  LDGSTS.E.BYPASS.128 [R67+0x14000], desc[UR14][R64.64], !P0 ;  /* 0x1400000040437fae */ /* 0x0003e4000c101c4e */
[----:B-1----:R-:W-:-:S02]  /*22e0*/  IADD3.X R67, R70, UR5, RZ, P1, !PT ;  /* 0x0000000546437c10 */ /* 0x002fc40008ffe4ff */
[----:B------:R-:W-:-:S03]  /*22f0*/  IADD3 R62, P1, R69, UR4, RZ ;  /* 0x00000004453e7c10 */ /* 0x000fc6000ff3e0ff */
[----:B------:R-:W-:Y:S01]  /*2300*/  LDGSTS.E.BYPASS.128 [R87+0x14000], desc[UR14][R66.64], !P0 ;  /* 0x1400000042577fae */ /* 0x000fe2000c101c4e */
[----:B------:R-:W-:-:S05]  /*2310*/  IADD3.X R63, R72, UR5, RZ, P1, !PT ;  /* 0x00000005483f7c10 */ /* 0x000fca0008ffe4ff */
[----:B------:R1:W-:Y:S02]  /*2320*/  LDGSTS.E.BYPASS.128 [R88+0x14000], desc[UR14][R62.64], !P0 ;  /* 0x140000003e587fae */ /* 0x0003e4000c101c4e */
[----:B-1----:R-:W-:-:S04]  /*2330*/  IADD3 R62, P1, R71, UR4, RZ ;  /* 0x00000004473e7c10 */ /* 0x002fc8000ff3e0ff */
[----:B------:R-:W-:Y:S02]  /*2340*/  IADD3.X R63, R74, UR5, RZ, P1, !PT ;  /* 0x000000054a3f7c10 */ /* 0x000fe40008ffe4ff */
[----:B------:R-:W-:-:S03]  /*2350*/  IADD3 R64, P1, R73, UR4, RZ ;  /* 0x0000000449407c10 */ /* 0x000fc6000ff3e0ff */
[----:B------:R-:W-:Y:S01]  /*2360*/  LDGSTS.E.BYPASS.128 [R89+0x14000], desc[UR14][R62.64], !P0 ;  /* 0x140000003e597fae */ /* 0x000fe2000c101c4e */
[----:B------:R-:W-:Y:S02]  /*2370*/  IADD3.X R65, R76, UR5, RZ, P1, !PT ;  /* 0x000000054c417c10 */ /* 0x000fe40008ffe4ff */
[----:B------:R-:W-:-:S03]  /*2380*/  IADD3 R66, P1, R75, UR4, RZ ;  /* 0x000000044b427c10 */ /* 0x000fc6000ff3e0ff */
[----:B------:R1:W-:Y:S01]  /*2390*/  LDGSTS.E.BYPASS.128 [R90+0x14000], desc[UR14][R64.64], !P0 ;  /* 0x14000000405a7fae */ /* 0x0003e2000c101c4e */
[----:B------:R-:W-:-:S05]  /*23a0*/  IADD3.X R67, R79, UR5, RZ, P1, !PT ;  /* 0x000000054f437c10 */ /* 0x000fca0008ffe4ff */
[----:B------:R2:W-:Y:S01]  /*23b0*/  LDGSTS.E.BYPASS.128 [R91+0x14000], desc[UR14][R66.64], !P0 ;  /* 0x14000000425b7fae */ /* 0x0005e2000c101c4e */
[----:B-1----:R-:W-:-:S04]  /*23c0*/  IADD3 R64, P1, R77, UR4, RZ ;  /* 0x000000044d407c10 */ /* 0x002fc8000ff3e0ff */
[----:B------:R-:W-:Y:S02]  /*23d0*/  IADD3.X R65, R80, UR5, RZ, P1, !PT ;  /* 0x0000000550417c10 */ /* 0x000fe40008ffe4ff */
[----:B------:R-:W-:Y:S01]  /*23e0*/  IADD3 R62, P1, R78, UR4, RZ ;  /* 0x000000044e3e7c10 */ /* 0x000fe2000ff3e0ff */
[----:B------:R-:W-:Y:S02]  /*23f0*/  UIADD3 UR4, UP0, UR4, 0x100, URZ ;  /* 0x0000010004047890 */ /* 0x000fe4000ff1e03f */
[----:B------:R2:W-:Y:S01]  /*2400*/  LDGSTS.E.BYPASS.128 [R92+0x14000], desc[UR14][R64.64], !P0 ;  /* 0x14000000405c7fae */ /* 0x0005e2000c101c4e */
[----:B------:R-:W-:Y:S01]  /*2410*/  IADD3.X R63, R81, UR5, RZ, P1, !PT ;  /* 0x00000005513f7c10 */ /* 0x000fe20008ffe4ff */
[----:B------:R-:W-:-:S04]  /*2420*/  UIADD3.X UR5, URZ, UR5, URZ, UP0, !UPT ;  /* 0x000000053f057290 */ /* 0x000fc800087fe43f */
[----:B------:R2:W-:Y:S01]  /*2430*/  LDGSTS.E.BYPASS.128 [R93+0x14000], desc[UR14][R62.64], !P0 ;  /* 0x140000003e5d7fae */ /* 0x0005e2000c101c4e */
[----:B------:R-:W-:-:S03]  /*2440*/  ISETP.GE.U32.AND P0, PT, R83, 0xb80, PT ;  /* 0x00000b805300780c */ /* 0x000fc60003f06070 */
[----:B------:R-:W0:Y:S10]  /*2450*/  LDGDEPBAR ;  /* 0x00000000000079af */ /* 0x000e340000000000 */
[----:B--2---:R-:W-:Y:S05]  /*2460*/  @!P0 BRA `(.L_x_0) ;  /* 0xfffffff400f08947 */ /* 0x004fea000383ffff */
[----:B------:R-:W1:Y:S01]  /*2470*/  S2R R6, SR_TID.X ;  /* 0x0000000000067919 */ /* 0x000e620000002100 */
[----:B------:R-:W-:Y:S02]  /*2480*/  WARPGROUP.DEPBAR.LE gsb0, 0x0 ;  /* 0x00008000000079c5 */ /* 0x000fe40000010000 */
[----:B------:R-:W-:-:S04]  /*2490*/  DEPBAR.LE SB0, 0x0 ;  /* 0x000080000000791a */ /* 0x000fc80000000000 */
[----:B------:R-:W-:Y:S01]  /*24a0*/  IMAD.SHL.U32 R86, R86, 0x4, RZ ;  /* 0x0000000456567824 */ /* 0x000fe200078e00ff */
[----:B------:R-:W-:Y:S02]  /*24b0*/  F2FP.BF16.F32.PACK_AB R24, R25, R24 ;  /* 0x000000181918723e */ /* 0x000fe400000010ff */
[----:B------:R-:W-:Y:S02]  /*24c0*/  F2FP.BF16.F32.PACK_AB R25, R27, R26 ;  /* 0x0000001a1b19723e */ /* 0x000fe400000010ff */
[----:B------:R-:W-:Y:S02]  /*24d0*/  LOP3.LUT R86, R86, 0x8, RZ, 0xc0, !PT ;  /* 0x0000000856567812 */ /* 0x000fe400078ec0ff */
[----:B------:R-:W-:Y:S02]  /*24e0*/  F2FP.BF16.F32.PACK_AB R32, R33, R32 ;  /* 0x000000202120723e */ /* 0x000fe400000010ff */
[----:B------:R-:W-:Y:S02]  /*24f0*/  F2FP.BF16.F32.PACK_AB R26, R29, R28 ;  /* 0x0000001c1d1a723e */ /* 0x000fe400000010ff */
[----:B------:R-:W-:-:S02]  /*2500*/  F2FP.BF16.F32.PACK_AB R27, R31, R30 ;  /* 0x0000001e1f1b723e */ /* 0x000fc400000010ff */
[----:B------:R-:W-:Y:S02]  /*2510*/  F2FP.BF16.F32.PACK_AB R33, R35, R34 ;  /* 0x000000222321723e */ /* 0x000fe400000010ff */
[----:B------:R-:W-:Y:S02]  /*2520*/  F2FP.BF16.F32.PACK_AB R40, R41, R40 ;  /* 0x000000282928723e */ /* 0x000fe400000010ff */
[----:B------:R-:W-:Y:S02]  /*2530*/  F2FP.BF16.F32.PACK_AB R34, R37, R36 ;  /* 0x000000242522723e */ /* 0x000fe400000010ff */
[----:B------:R-:W-:Y:S02]  /*2540*/  F2FP.BF16.F32.PACK_AB R35, R39, R38 ;  /* 0x000000262723723e */ /* 0x000fe400000010ff */
[----:B------:R-:W-:Y:S02]  /*2550*/  F2FP.BF16.F32.PACK_AB R41, R43, R42 ;  /* 0x0000002a2b29723e */ /* 0x000fe400000010ff */
[----:B------:R-:W-:-:S02]  /*2560*/  F2FP.BF16.F32.PACK_AB R48, R49, R48 ;  /* 0x000000303130723e */ /* 0x000fc400000010ff */
[----:B-1----:R-:W-:Y:S02]  /*2570*/  SHF.R.U32.HI R2, RZ, 0x5, R6 ;  /* 0x00000005ff027819 */ /* 0x002fe40000011606 */
[----:B------:R-:W-:Y:S02]  /*2580*/  LOP3.LUT R3, R6, 0xf, RZ, 0xc0, !PT ;  /* 0x0000000f06037812 */ /* 0x000fe400078ec0ff */
[----:B------:R-:W-:Y:S02]  /*2590*/  LOP3.LUT R2, R2, 0x3, RZ, 0xc0, !PT ;  /* 0x0000000302027812 */ /* 0x000fe400078ec0ff */
[----:B------:R-:W-:Y:S01]  /*25a0*/  F2FP.BF16.F32.PACK_AB R42, R45, R44 ;  /* 0x0000002c2d2a723e */ /* 0x000fe200000010ff */
[----:B------:R-:W-:Y:S01]  /*25b0*/  IMAD R3, R3, 0x48, R86 ;  /* 0x0000004803037824 */ /* 0x000fe200078e0256 */
[----:B------:R-:W-:Y:S01]  /*25c0*/  F2FP.BF16.F32.PACK_AB R43, R47, R46 ;  /* 0x0000002e2f2b723e */ /* 0x000fe200000010ff */
[C---:B------:R-:W-:Y:S01]  /*25d0*/  IMAD.SHL.U32 R5, R2.reuse, 0x4, RZ ;  /* 0x0000000402057824 */ /* 0x040fe200078e00ff */
[----:B------:R-:W-:Y:S01]  /*25e0*/  F2FP.BF16.F32.PACK_AB R49, R51, R50 ;  /* 0x000000323331723e */ /* 0x000fe200000010ff */
[----:B------:R-:W-:Y:S01]  /*25f0*/  IMAD R3, R2, 0x480, R3 ;  /* 0x0000048002037824 */ /* 0x000fe200078e0203 */
[----:B------:R-:W-:-:S02]  /*2600*/  F2FP.BF16.F32.PACK_AB R50, R53, R52 ;  /* 0x000000343532723e */ /* 0x000fc400000010ff */
[----:B------:R-:W-:Y:S02]  /*2610*/  F2FP.BF16.F32.PACK_AB R51, R55, R54 ;  /* 0x000000363733723e */ /* 0x000fe400000010ff */
[----:B------:R-:W-:Y:S01]  /*2620*/  LEA R4, R3, UR10, 0x1 ;  /* 0x0000000a03047c11 */ /* 0x000fe2000f8e08ff */
[----:B------:R-:W-:Y:S01]  /*2630*/  BAR.SYNC.DEFER_BLOCKING 0x0 ;  /* 0x0000000000007b1d */ /* 0x000fe20000010000 */
[----:B------:R-:W-:Y:S02]  /*2640*/  LOP3.LUT R5, R5, R84, RZ, 0xfc, !PT ;  /* 0x0000005405057212 */ /* 0x000fe400078efcff */
[----:B------:R-:W-:-:S03]  /*2650*/  LOP3.LUT R7, R11, 0x20, RZ, 0xfc, !PT ;  /* 0x000000200b077812 */ /* 0x000fc600078efcff */
[----:B------:R-:W-:Y:S02]  /*2660*/  IMAD R5, R5, 0x48, R82 ;  /* 0x0000004805057824 */ /* 0x000fe400078e0252 */
[----:B------:R-:W1:Y:S03]  /*2670*/  LDC.64 R2, c[0x0][0x220] ;  /* 0x00008800ff027b82 */ /* 0x000e660000000a00 */
[----:B------:R-:W-:Y:S01]  /*2680*/  LEA R12, R5, UR10, 0x1 ;  /* 0x0000000a050c7c11 */ /* 0x000fe2000f8e08ff */
[----:B------:R-:W-:-:S05]  /*2690*/  IMAD.SHL.U32 R5, R6, 0x8, RZ ;  /* 0x0000000806057824 */ /* 0x000fca00078e00ff */
[----:B------:R-:W-:Y:S02]  /*26a0*/  LOP3.LUT R10, R10, 0x38, R5, 0xf8, !PT ;  /* 0x000000380a0a7812 */ /* 0x000fe400078ef805 */
[C---:B------:R-:W-:Y:S02]  /*26b0*/  LOP3.LUT R5, R11.reuse, 0x10, RZ, 0xfc, !PT ;  /* 0x000000100b057812 */ /* 0x040fe400078efcff */
[----:B------:R-:W-:Y:S01]  /*26c0*/  ISETP.GE.AND P0, PT, R10, 0xc00, PT ;  /* 0x00000c000a00780c */ /* 0x000fe20003f06270 */
[C---:B------:R-:W-:Y:S01]  /*26d0*/  IMAD R13, R11.reuse, 0xc00, R10 ;  /* 0x00000c000b0d7824 */ /* 0x040fe200078e020a */
[----:B------:R-:W-:Y:S02]  /*26e0*/  STSM.16.M88.4 [R4], R24 ;  /* 0x0000001804007844 */ /* 0x000fe40000000200 */
[-C--:B------:R-:W-:Y:S01]  /*26f0*/  ISETP.LT.AND P1, PT, R11, R0.reuse, !P0 ;  /* 0x000000000b00720c */ /* 0x080fe20004721270 */
[----:B------:R-:W-:Y:S01]  /*2700*/  VIADD R9, R13, 0x18000 ;  /* 0x000180000d097836 */ /* 0x000fe20000000000 */
[----:B------:R-:W-:Y:S01]  /*2710*/  LOP3.LUT R11, R11, 0x30, RZ, 0xfc, !PT ;  /* 0x000000300b0b7812 */ /* 0x000fe200078efcff */
[----:B------:R-:W-:Y:S01]  /*2720*/  STSM.16.M88.4 [R4+0x20], R32 ;  /* 0x0000202004007844 */ /* 0x000fe20000000200 */
[----:B------:R-:W-:-:S02]  /*2730*/  ISETP.LT.AND P2, PT, R5, R0, !P0 ;  /* 0x000000000500720c */ /* 0x000fc40004741270 */
[-C--:B------:R-:W-:Y:S01]  /*2740*/  ISETP.LT.AND P3, PT, R7, R0.reuse, !P0 ;  /* 0x000000000700720c */ /* 0x080fe20004761270 */
[----:B------:R-:W-:Y:S01]  /*2750*/  STSM.16.M88.4 [R4+0x40], R40 ;  /* 0x0000402804007844 */ /* 0x000fe20000000200 */
[----:B------:R-:W-:Y:S01]  /*2760*/  ISETP.LT.AND P0, PT, R11, R0, !P0 ;  /* 0x000000000b00720c */ /* 0x000fe20004701270 */
[----:B------:R-:W-:Y:S02]  /*2770*/  VIADD R7, R13, 0xc000 ;  /* 0x0000c0000d077836 */ /* 0x000fe40000000000 */
[----:B------:R2:W-:Y:S01]  /*2780*/  STSM.16.M88.4 [R4+0x60], R48 ;  /* 0x0000603004007844 */ /* 0x0005e20000000200 */
[--C-:B-1----:R-:W-:Y:S01]  /*2790*/  IMAD.WIDE R8, R9, 0x2, R2.reuse ;  /* 0x0000000209087825 */ /* 0x102fe200078e0202 */
[----:B------:R-:W-:Y:S03]  /*27a0*/  BAR.SYNC.DEFER_BLOCKING 0x0 ;  /* 0x0000000000007b1d */ /* 0x000fe60000010000 */
[----:B------:R-:W-:-:S04]  /*27b0*/  IMAD.WIDE R6, R7, 0x2, R2 ;  /* 0x0000000207067825 */ /* 0x000fc800078e0202 */
[----:B--2---:R-:W-:Y:S01]  /*27c0*/  IMAD.WIDE R4, R13, 0x2, R2 ;  /* 0x000000020d047825 */ /* 0x004fe200078e0202 */
[----:B------:R-:W1:Y:S04]  /*27d0*/  LDS.128 R28, [R12] ;  /* 0x000000000c1c7984 */ /* 0x000e680000000c00 */
[----:B------:R-:W2:Y:S04]  /*27e0*/  LDS.128 R16, [R12+0x900] ;  /* 0x000900000c107984 */ /* 0x000ea80000000c00 */
[----:B------:R-:W3:Y:S04]  /*27f0*/  LDS.128 R20, [R12+0x1200] ;  /* 0x001200000c147984 */ /* 0x000ee80000000c00 */
[----:B-1----:R1:W-:Y:S04]  /*2800*/  @P1 STG.E.128 desc[UR14][R4.64], R28 ;  /* 0x0000001c04001986 */ /* 0x0023e8000c101d0e */
[----:B--2---:R1:W-:Y:S04]  /*2810*/  @P2 STG.E.128 desc[UR14][R6.64], R16 ;  /* 0x0000001006002986 */ /* 0x0043e8000c101d0e */
[----:B---3--:R1:W-:Y:S01]  /*2820*/  @P3 STG.E.128 desc[UR14][R8.64], R20 ;  /* 0x0000001408003986 */ /* 0x0083e2000c101d0e */
[----:B------:R-:W-:Y:S05]  /*2830*/  @!P0 EXIT ;  /* 0x000000000000894d */ /* 0x000fea0003800000 */
[----:B-1----:R-:W1:Y:S01]  /*2840*/  LDS.128 R4, [R12+0x1b00] ;  /* 0x001b00000c047984 */ /* 0x002e620000000c00 */
[----:B------:R-:W-:-:S04]  /*2850*/  VIADD R13, R13, 0x24000 ;  /* 0x000240000d0d7836 */ /* 0x000fc80000000000 */
[----:B------:R-:W-:-:S05]  /*2860*/  IMAD.WIDE R2, R13, 0x2, R2 ;  /* 0x000000020d027825 */ /* 0x000fca00078e0202 */
[----:B-1----:R-:W-:Y:S01]  /*2870*/  STG.E.128 desc[UR14][R2.64], R4 ;  /* 0x0000000402007986 */ /* 0x002fe2000c101d0e */
[----:B------:R-:W-:Y:S05]  /*2880*/  EXIT ;  /* 0x000000000000794d */ /* 0x000fea0003800000 */
.L_x_1:
[----:B------:R-:W-:-:S00]  /*2890*/  BRA `(.L_x_1) ;  /* 0xfffffffc00fc7947 */ /* 0x000fc0000383ffff */
[----:B------:R-:W-:-:S00]  /*28a0*/  NOP ;  /* 0x0000000000007918 */ /* 0x000fc00000000000 */
        /* <DEDUP_REMOVED lines=13> */
.L_x_2:


//--------------------- .nv.shared.triton_mm      --------------------------
	.section	.nv.shared.triton_mm,"aw",@nobits
	.sectionflags	@""
	.align	16
	.zero		1024


//--------------------- .nv.constant0.triton_mm   --------------------------
	.section	.nv.constant0.triton_mm,"a",@progbits
	.sectionflags	@""
	.align	4
.nv.constant0.triton_mm:
	.zero		560
